//
// Generated by NVIDIA NVVM Compiler
//
// Compiler Build ID: CL-36424714
// Cuda compilation tools, release 13.0, V13.0.88
// Based on NVVM 20.0.0
//

.version 9.0
.target sm_100
.address_size 64

	// .globl	_Z11init_kernelPf
.extern .func  (.param .b32 func_retval0) vprintf
(
	.param .b64 vprintf_param_0,
	.param .b64 vprintf_param_1
)
;
.global .align 4 .b8 precalc_xorwow_matrix[102400];
.global .align 4 .b8 precalc_xorwow_offset_matrix[102400];
.global .align 4 .b8 mrg32k3aM1[2304];
.global .align 4 .b8 mrg32k3aM2[2304];
.global .align 4 .b8 mrg32k3aM1SubSeq[2016];
.global .align 4 .b8 mrg32k3aM2SubSeq[2016];
.global .align 4 .b8 mrg32k3aM1Seq[2304];
.global .align 4 .b8 mrg32k3aM2Seq[2304];
.const .align 8 .b8 __cr_lgamma_table[72];
.global .align 4 .u32 diff;
.global .align 1 .b8 $str[4] = {37, 100, 10};

.visible .entry _Z11init_kernelPf(
	.param .u64 .ptr .align 1 _Z11init_kernelPf_param_0
)
{
	.local .align 8 .b8 	__local_depot0[48];
	.reg .b64 	%SP;
	.reg .b64 	%SPL;
	.reg .pred 	%p<63>;
	.reg .b32 	%r<1198>;
	.reg .b32 	%f<3>;
	.reg .b64 	%rd<28>;

	mov.u64 	%SPL, __local_depot0;
	ld.param.u64 	%rd10, [_Z11init_kernelPf_param_0];
	add.u64 	%rd1, %SPL, 0;
	mov.u32 	%r540, %tid.x;
	mov.u32 	%r541, %ctaid.x;
	mov.u32 	%r542, %ntid.x;
	mad.lo.s32 	%r543, %r541, %r542, %r540;
	// begin inline asm
	mov.u64 	%rd11, %clock64;
	// end inline asm
	cvt.s64.s32 	%rd2, %r543;
	cvt.u32.u64 	%r544, %rd11;
	xor.b32  	%r545, %r544, -1429050551;
	mul.lo.s32 	%r546, %r545, 1099087573;
	{ .reg .b32 tmp; mov.b64 {tmp, %r547}, %rd11; }
	xor.b32  	%r548, %r547, -136515619;
	mul.lo.s32 	%r549, %r548, -1703105765;
	add.s32 	%r550, %r546, %r549;
	add.s32 	%r1, %r550, 6615241;
	add.s32 	%r934, %r546, 123456789;
	st.local.v2.u32 	[%rd1], {%r1, %r934};
	xor.b32  	%r551, %r546, 362436069;
	add.s32 	%r552, %r549, 521288629;
	st.local.v2.u32 	[%rd1+8], {%r551, %r552};
	xor.b32  	%r553, %r549, 88675123;
	add.s32 	%r930, %r546, 5783321;
	st.local.v2.u32 	[%rd1+16], {%r553, %r930};
	setp.eq.s32 	%p1, %r543, 0;
	@%p1 bra 	$L__BB0_115;
	mov.b32 	%r917, 0;
	mov.u64 	%rd27, %rd2;
$L__BB0_2:
	mov.u64 	%rd3, %rd27;
	and.b64  	%rd4, %rd3, 3;
	setp.eq.s64 	%p2, %rd4, 0;
	@%p2 bra 	$L__BB0_114;
	mul.wide.u32 	%rd13, %r917, 3200;
	mov.u64 	%rd14, precalc_xorwow_matrix;
	add.s64 	%rd5, %rd14, %rd13;
	mov.b32 	%r930, 0;
	mov.u32 	%r931, %r930;
	mov.u32 	%r932, %r930;
	mov.u32 	%r933, %r930;
	mov.u32 	%r934, %r930;
	mov.u32 	%r923, %r930;
$L__BB0_4:
	mul.wide.u32 	%rd15, %r923, 4;
	add.s64 	%rd16, %rd1, %rd15;
	ld.local.u32 	%r13, [%rd16+4];
	shl.b32 	%r14, %r923, 5;
	mov.b32 	%r929, 0;
$L__BB0_5:
	.pragma "nounroll";
	shr.u32 	%r557, %r13, %r929;
	and.b32  	%r558, %r557, 1;
	setp.eq.b32 	%p3, %r558, 1;
	not.pred 	%p4, %p3;
	add.s32 	%r559, %r14, %r929;
	mul.lo.s32 	%r560, %r559, 5;
	mul.wide.u32 	%rd17, %r560, 4;
	add.s64 	%rd6, %rd5, %rd17;
	@%p4 bra 	$L__BB0_7;
	ld.global.u32 	%r561, [%rd6];
	xor.b32  	%r934, %r934, %r561;
	ld.global.u32 	%r562, [%rd6+4];
	xor.b32  	%r933, %r933, %r562;
	ld.global.u32 	%r563, [%rd6+8];
	xor.b32  	%r932, %r932, %r563;
	ld.global.u32 	%r564, [%rd6+12];
	xor.b32  	%r931, %r931, %r564;
	ld.global.u32 	%r565, [%rd6+16];
	xor.b32  	%r930, %r930, %r565;
$L__BB0_7:
	and.b32  	%r567, %r557, 2;
	setp.eq.s32 	%p5, %r567, 0;
	@%p5 bra 	$L__BB0_9;
	ld.global.u32 	%r568, [%rd6+20];
	xor.b32  	%r934, %r934, %r568;
	ld.global.u32 	%r569, [%rd6+24];
	xor.b32  	%r933, %r933, %r569;
	ld.global.u32 	%r570, [%rd6+28];
	xor.b32  	%r932, %r932, %r570;
	ld.global.u32 	%r571, [%rd6+32];
	xor.b32  	%r931, %r931, %r571;
	ld.global.u32 	%r572, [%rd6+36];
	xor.b32  	%r930, %r930, %r572;
$L__BB0_9:
	and.b32  	%r574, %r557, 4;
	setp.eq.s32 	%p6, %r574, 0;
	@%p6 bra 	$L__BB0_11;
	ld.global.u32 	%r575, [%rd6+40];
	xor.b32  	%r934, %r934, %r575;
	ld.global.u32 	%r576, [%rd6+44];
	xor.b32  	%r933, %r933, %r576;
	ld.global.u32 	%r577, [%rd6+48];
	xor.b32  	%r932, %r932, %r577;
	ld.global.u32 	%r578, [%rd6+52];
	xor.b32  	%r931, %r931, %r578;
	ld.global.u32 	%r579, [%rd6+56];
	xor.b32  	%r930, %r930, %r579;
$L__BB0_11:
	and.b32  	%r581, %r557, 8;
	setp.eq.s32 	%p7, %r581, 0;
	@%p7 bra 	$L__BB0_13;
	ld.global.u32 	%r582, [%rd6+60];
	xor.b32  	%r934, %r934, %r582;
	ld.global.u32 	%r583, [%rd6+64];
	xor.b32  	%r933, %r933, %r583;
	ld.global.u32 	%r584, [%rd6+68];
	xor.b32  	%r932, %r932, %r584;
	ld.global.u32 	%r585, [%rd6+72];
	xor.b32  	%r931, %r931, %r585;
	ld.global.u32 	%r586, [%rd6+76];
	xor.b32  	%r930, %r930, %r586;
$L__BB0_13:
	and.b32  	%r588, %r557, 16;
	setp.eq.s32 	%p8, %r588, 0;
	@%p8 bra 	$L__BB0_15;
	ld.global.u32 	%r589, [%rd6+80];
	xor.b32  	%r934, %r934, %r589;
	ld.global.u32 	%r590, [%rd6+84];
	xor.b32  	%r933, %r933, %r590;
	ld.global.u32 	%r591, [%rd6+88];
	xor.b32  	%r932, %r932, %r591;
	ld.global.u32 	%r592, [%rd6+92];
	xor.b32  	%r931, %r931, %r592;
	ld.global.u32 	%r593, [%rd6+96];
	xor.b32  	%r930, %r930, %r593;
$L__BB0_15:
	and.b32  	%r595, %r557, 32;
	setp.eq.s32 	%p9, %r595, 0;
	@%p9 bra 	$L__BB0_17;
	ld.global.u32 	%r596, [%rd6+100];
	xor.b32  	%r934, %r934, %r596;
	ld.global.u32 	%r597, [%rd6+104];
	xor.b32  	%r933, %r933, %r597;
	ld.global.u32 	%r598, [%rd6+108];
	xor.b32  	%r932, %r932, %r598;
	ld.global.u32 	%r599, [%rd6+112];
	xor.b32  	%r931, %r931, %r599;
	ld.global.u32 	%r600, [%rd6+116];
	xor.b32  	%r930, %r930, %r600;
$L__BB0_17:
	and.b32  	%r602, %r557, 64;
	setp.eq.s32 	%p10, %r602, 0;
	@%p10 bra 	$L__BB0_19;
	ld.global.u32 	%r603, [%rd6+120];
	xor.b32  	%r934, %r934, %r603;
	ld.global.u32 	%r604, [%rd6+124];
	xor.b32  	%r933, %r933, %r604;
	ld.global.u32 	%r605, [%rd6+128];
	xor.b32  	%r932, %r932, %r605;
	ld.global.u32 	%r606, [%rd6+132];
	xor.b32  	%r931, %r931, %r606;
	ld.global.u32 	%r607, [%rd6+136];
	xor.b32  	%r930, %r930, %r607;
$L__BB0_19:
	and.b32  	%r609, %r557, 128;
	setp.eq.s32 	%p11, %r609, 0;
	@%p11 bra 	$L__BB0_21;
	ld.global.u32 	%r610, [%rd6+140];
	xor.b32  	%r934, %r934, %r610;
	ld.global.u32 	%r611, [%rd6+144];
	xor.b32  	%r933, %r933, %r611;
	ld.global.u32 	%r612, [%rd6+148];
	xor.b32  	%r932, %r932, %r612;
	ld.global.u32 	%r613, [%rd6+152];
	xor.b32  	%r931, %r931, %r613;
	ld.global.u32 	%r614, [%rd6+156];
	xor.b32  	%r930, %r930, %r614;
$L__BB0_21:
	and.b32  	%r616, %r557, 256;
	setp.eq.s32 	%p12, %r616, 0;
	@%p12 bra 	$L__BB0_23;
	ld.global.u32 	%r617, [%rd6+160];
	xor.b32  	%r934, %r934, %r617;
	ld.global.u32 	%r618, [%rd6+164];
	xor.b32  	%r933, %r933, %r618;
	ld.global.u32 	%r619, [%rd6+168];
	xor.b32  	%r932, %r932, %r619;
	ld.global.u32 	%r620, [%rd6+172];
	xor.b32  	%r931, %r931, %r620;
	ld.global.u32 	%r621, [%rd6+176];
	xor.b32  	%r930, %r930, %r621;
$L__BB0_23:
	and.b32  	%r623, %r557, 512;
	setp.eq.s32 	%p13, %r623, 0;
	@%p13 bra 	$L__BB0_25;
	ld.global.u32 	%r624, [%rd6+180];
	xor.b32  	%r934, %r934, %r624;
	ld.global.u32 	%r625, [%rd6+184];
	xor.b32  	%r933, %r933, %r625;
	ld.global.u32 	%r626, [%rd6+188];
	xor.b32  	%r932, %r932, %r626;
	ld.global.u32 	%r627, [%rd6+192];
	xor.b32  	%r931, %r931, %r627;
	ld.global.u32 	%r628, [%rd6+196];
	xor.b32  	%r930, %r930, %r628;
$L__BB0_25:
	and.b32  	%r630, %r557, 1024;
	setp.eq.s32 	%p14, %r630, 0;
	@%p14 bra 	$L__BB0_27;
	ld.global.u32 	%r631, [%rd6+200];
	xor.b32  	%r934, %r934, %r631;
	ld.global.u32 	%r632, [%rd6+204];
	xor.b32  	%r933, %r933, %r632;
	ld.global.u32 	%r633, [%rd6+208];
	xor.b32  	%r932, %r932, %r633;
	ld.global.u32 	%r634, [%rd6+212];
	xor.b32  	%r931, %r931, %r634;
	ld.global.u32 	%r635, [%rd6+216];
	xor.b32  	%r930, %r930, %r635;
$L__BB0_27:
	and.b32  	%r637, %r557, 2048;
	setp.eq.s32 	%p15, %r637, 0;
	@%p15 bra 	$L__BB0_29;
	ld.global.u32 	%r638, [%rd6+220];
	xor.b32  	%r934, %r934, %r638;
	ld.global.u32 	%r639, [%rd6+224];
	xor.b32  	%r933, %r933, %r639;
	ld.global.u32 	%r640, [%rd6+228];
	xor.b32  	%r932, %r932, %r640;
	ld.global.u32 	%r641, [%rd6+232];
	xor.b32  	%r931, %r931, %r641;
	ld.global.u32 	%r642, [%rd6+236];
	xor.b32  	%r930, %r930, %r642;
$L__BB0_29:
	and.b32  	%r644, %r557, 4096;
	setp.eq.s32 	%p16, %r644, 0;
	@%p16 bra 	$L__BB0_31;
	ld.global.u32 	%r645, [%rd6+240];
	xor.b32  	%r934, %r934, %r645;
	ld.global.u32 	%r646, [%rd6+244];
	xor.b32  	%r933, %r933, %r646;
	ld.global.u32 	%r647, [%rd6+248];
	xor.b32  	%r932, %r932, %r647;
	ld.global.u32 	%r648, [%rd6+252];
	xor.b32  	%r931, %r931, %r648;
	ld.global.u32 	%r649, [%rd6+256];
	xor.b32  	%r930, %r930, %r649;
$L__BB0_31:
	and.b32  	%r651, %r557, 8192;
	setp.eq.s32 	%p17, %r651, 0;
	@%p17 bra 	$L__BB0_33;
	ld.global.u32 	%r652, [%rd6+260];
	xor.b32  	%r934, %r934, %r652;
	ld.global.u32 	%r653, [%rd6+264];
	xor.b32  	%r933, %r933, %r653;
	ld.global.u32 	%r654, [%rd6+268];
	xor.b32  	%r932, %r932, %r654;
	ld.global.u32 	%r655, [%rd6+272];
	xor.b32  	%r931, %r931, %r655;
	ld.global.u32 	%r656, [%rd6+276];
	xor.b32  	%r930, %r930, %r656;
$L__BB0_33:
	and.b32  	%r658, %r557, 16384;
	setp.eq.s32 	%p18, %r658, 0;
	@%p18 bra 	$L__BB0_35;
	ld.global.u32 	%r659, [%rd6+280];
	xor.b32  	%r934, %r934, %r659;
	ld.global.u32 	%r660, [%rd6+284];
	xor.b32  	%r933, %r933, %r660;
	ld.global.u32 	%r661, [%rd6+288];
	xor.b32  	%r932, %r932, %r661;
	ld.global.u32 	%r662, [%rd6+292];
	xor.b32  	%r931, %r931, %r662;
	ld.global.u32 	%r663, [%rd6+296];
	xor.b32  	%r930, %r930, %r663;
$L__BB0_35:
	and.b32  	%r665, %r557, 32768;
	setp.eq.s32 	%p19, %r665, 0;
	@%p19 bra 	$L__BB0_37;
	ld.global.u32 	%r666, [%rd6+300];
	xor.b32  	%r934, %r934, %r666;
	ld.global.u32 	%r667, [%rd6+304];
	xor.b32  	%r933, %r933, %r667;
	ld.global.u32 	%r668, [%rd6+308];
	xor.b32  	%r932, %r932, %r668;
	ld.global.u32 	%r669, [%rd6+312];
	xor.b32  	%r931, %r931, %r669;
	ld.global.u32 	%r670, [%rd6+316];
	xor.b32  	%r930, %r930, %r670;
$L__BB0_37:
	add.s32 	%r929, %r929, 16;
	setp.ne.s32 	%p20, %r929, 32;
	@%p20 bra 	$L__BB0_5;
	mad.lo.s32 	%r671, %r923, -31, %r14;
	add.s32 	%r923, %r671, 1;
	setp.ne.s32 	%p21, %r923, 5;
	@%p21 bra 	$L__BB0_4;
	st.local.u32 	[%rd1+4], %r934;
	st.local.v2.u32 	[%rd1+8], {%r933, %r932};
	st.local.v2.u32 	[%rd1+16], {%r931, %r930};
	setp.eq.s64 	%p22, %rd4, 1;
	@%p22 bra 	$L__BB0_114;
	mov.b32 	%r930, 0;
	mov.u32 	%r1023, %r930;
	mov.u32 	%r1024, %r930;
	mov.u32 	%r1025, %r930;
	mov.u32 	%r934, %r930;
	mov.u32 	%r1015, %r930;
$L__BB0_41:
	mul.wide.u32 	%rd18, %r1015, 4;
	add.s64 	%rd19, %rd1, %rd18;
	ld.local.u32 	%r189, [%rd19+4];
	shl.b32 	%r190, %r1015, 5;
	mov.b32 	%r1021, 0;
$L__BB0_42:
	.pragma "nounroll";
	shr.u32 	%r674, %r189, %r1021;
	and.b32  	%r675, %r674, 1;
	setp.eq.b32 	%p23, %r675, 1;
	not.pred 	%p24, %p23;
	add.s32 	%r676, %r190, %r1021;
	mul.lo.s32 	%r677, %r676, 5;
	mul.wide.u32 	%rd20, %r677, 4;
	add.s64 	%rd7, %rd5, %rd20;
	@%p24 bra 	$L__BB0_44;
	ld.global.u32 	%r678, [%rd7];
	xor.b32  	%r934, %r934, %r678;
	ld.global.u32 	%r679, [%rd7+4];
	xor.b32  	%r1025, %r1025, %r679;
	ld.global.u32 	%r680, [%rd7+8];
	xor.b32  	%r1024, %r1024, %r680;
	ld.global.u32 	%r681, [%rd7+12];
	xor.b32  	%r1023, %r1023, %r681;
	ld.global.u32 	%r682, [%rd7+16];
	xor.b32  	%r930, %r930, %r682;
$L__BB0_44:
	and.b32  	%r684, %r674, 2;
	setp.eq.s32 	%p25, %r684, 0;
	@%p25 bra 	$L__BB0_46;
	ld.global.u32 	%r685, [%rd7+20];
	xor.b32  	%r934, %r934, %r685;
	ld.global.u32 	%r686, [%rd7+24];
	xor.b32  	%r1025, %r1025, %r686;
	ld.global.u32 	%r687, [%rd7+28];
	xor.b32  	%r1024, %r1024, %r687;
	ld.global.u32 	%r688, [%rd7+32];
	xor.b32  	%r1023, %r1023, %r688;
	ld.global.u32 	%r689, [%rd7+36];
	xor.b32  	%r930, %r930, %r689;
$L__BB0_46:
	and.b32  	%r691, %r674, 4;
	setp.eq.s32 	%p26, %r691, 0;
	@%p26 bra 	$L__BB0_48;
	ld.global.u32 	%r692, [%rd7+40];
	xor.b32  	%r934, %r934, %r692;
	ld.global.u32 	%r693, [%rd7+44];
	xor.b32  	%r1025, %r1025, %r693;
	ld.global.u32 	%r694, [%rd7+48];
	xor.b32  	%r1024, %r1024, %r694;
	ld.global.u32 	%r695, [%rd7+52];
	xor.b32  	%r1023, %r1023, %r695;
	ld.global.u32 	%r696, [%rd7+56];
	xor.b32  	%r930, %r930, %r696;
$L__BB0_48:
	and.b32  	%r698, %r674, 8;
	setp.eq.s32 	%p27, %r698, 0;
	@%p27 bra 	$L__BB0_50;
	ld.global.u32 	%r699, [%rd7+60];
	xor.b32  	%r934, %r934, %r699;
	ld.global.u32 	%r700, [%rd7+64];
	xor.b32  	%r1025, %r1025, %r700;
	ld.global.u32 	%r701, [%rd7+68];
	xor.b32  	%r1024, %r1024, %r701;
	ld.global.u32 	%r702, [%rd7+72];
	xor.b32  	%r1023, %r1023, %r702;
	ld.global.u32 	%r703, [%rd7+76];
	xor.b32  	%r930, %r930, %r703;
$L__BB0_50:
	and.b32  	%r705, %r674, 16;
	setp.eq.s32 	%p28, %r705, 0;
	@%p28 bra 	$L__BB0_52;
	ld.global.u32 	%r706, [%rd7+80];
	xor.b32  	%r934, %r934, %r706;
	ld.global.u32 	%r707, [%rd7+84];
	xor.b32  	%r1025, %r1025, %r707;
	ld.global.u32 	%r708, [%rd7+88];
	xor.b32  	%r1024, %r1024, %r708;
	ld.global.u32 	%r709, [%rd7+92];
	xor.b32  	%r1023, %r1023, %r709;
	ld.global.u32 	%r710, [%rd7+96];
	xor.b32  	%r930, %r930, %r710;
$L__BB0_52:
	and.b32  	%r712, %r674, 32;
	setp.eq.s32 	%p29, %r712, 0;
	@%p29 bra 	$L__BB0_54;
	ld.global.u32 	%r713, [%rd7+100];
	xor.b32  	%r934, %r934, %r713;
	ld.global.u32 	%r714, [%rd7+104];
	xor.b32  	%r1025, %r1025, %r714;
	ld.global.u32 	%r715, [%rd7+108];
	xor.b32  	%r1024, %r1024, %r715;
	ld.global.u32 	%r716, [%rd7+112];
	xor.b32  	%r1023, %r1023, %r716;
	ld.global.u32 	%r717, [%rd7+116];
	xor.b32  	%r930, %r930, %r717;
$L__BB0_54:
	and.b32  	%r719, %r674, 64;
	setp.eq.s32 	%p30, %r719, 0;
	@%p30 bra 	$L__BB0_56;
	ld.global.u32 	%r720, [%rd7+120];
	xor.b32  	%r934, %r934, %r720;
	ld.global.u32 	%r721, [%rd7+124];
	xor.b32  	%r1025, %r1025, %r721;
	ld.global.u32 	%r722, [%rd7+128];
	xor.b32  	%r1024, %r1024, %r722;
	ld.global.u32 	%r723, [%rd7+132];
	xor.b32  	%r1023, %r1023, %r723;
	ld.global.u32 	%r724, [%rd7+136];
	xor.b32  	%r930, %r930, %r724;
$L__BB0_56:
	and.b32  	%r726, %r674, 128;
	setp.eq.s32 	%p31, %r726, 0;
	@%p31 bra 	$L__BB0_58;
	ld.global.u32 	%r727, [%rd7+140];
	xor.b32  	%r934, %r934, %r727;
	ld.global.u32 	%r728, [%rd7+144];
	xor.b32  	%r1025, %r1025, %r728;
	ld.global.u32 	%r729, [%rd7+148];
	xor.b32  	%r1024, %r1024, %r729;
	ld.global.u32 	%r730, [%rd7+152];
	xor.b32  	%r1023, %r1023, %r730;
	ld.global.u32 	%r731, [%rd7+156];
	xor.b32  	%r930, %r930, %r731;
$L__BB0_58:
	and.b32  	%r733, %r674, 256;
	setp.eq.s32 	%p32, %r733, 0;
	@%p32 bra 	$L__BB0_60;
	ld.global.u32 	%r734, [%rd7+160];
	xor.b32  	%r934, %r934, %r734;
	ld.global.u32 	%r735, [%rd7+164];
	xor.b32  	%r1025, %r1025, %r735;
	ld.global.u32 	%r736, [%rd7+168];
	xor.b32  	%r1024, %r1024, %r736;
	ld.global.u32 	%r737, [%rd7+172];
	xor.b32  	%r1023, %r1023, %r737;
	ld.global.u32 	%r738, [%rd7+176];
	xor.b32  	%r930, %r930, %r738;
$L__BB0_60:
	and.b32  	%r740, %r674, 512;
	setp.eq.s32 	%p33, %r740, 0;
	@%p33 bra 	$L__BB0_62;
	ld.global.u32 	%r741, [%rd7+180];
	xor.b32  	%r934, %r934, %r741;
	ld.global.u32 	%r742, [%rd7+184];
	xor.b32  	%r1025, %r1025, %r742;
	ld.global.u32 	%r743, [%rd7+188];
	xor.b32  	%r1024, %r1024, %r743;
	ld.global.u32 	%r744, [%rd7+192];
	xor.b32  	%r1023, %r1023, %r744;
	ld.global.u32 	%r745, [%rd7+196];
	xor.b32  	%r930, %r930, %r745;
$L__BB0_62:
	and.b32  	%r747, %r674, 1024;
	setp.eq.s32 	%p34, %r747, 0;
	@%p34 bra 	$L__BB0_64;
	ld.global.u32 	%r748, [%rd7+200];
	xor.b32  	%r934, %r934, %r748;
	ld.global.u32 	%r749, [%rd7+204];
	xor.b32  	%r1025, %r1025, %r749;
	ld.global.u32 	%r750, [%rd7+208];
	xor.b32  	%r1024, %r1024, %r750;
	ld.global.u32 	%r751, [%rd7+212];
	xor.b32  	%r1023, %r1023, %r751;
	ld.global.u32 	%r752, [%rd7+216];
	xor.b32  	%r930, %r930, %r752;
$L__BB0_64:
	and.b32  	%r754, %r674, 2048;
	setp.eq.s32 	%p35, %r754, 0;
	@%p35 bra 	$L__BB0_66;
	ld.global.u32 	%r755, [%rd7+220];
	xor.b32  	%r934, %r934, %r755;
	ld.global.u32 	%r756, [%rd7+224];
	xor.b32  	%r1025, %r1025, %r756;
	ld.global.u32 	%r757, [%rd7+228];
	xor.b32  	%r1024, %r1024, %r757;
	ld.global.u32 	%r758, [%rd7+232];
	xor.b32  	%r1023, %r1023, %r758;
	ld.global.u32 	%r759, [%rd7+236];
	xor.b32  	%r930, %r930, %r759;
$L__BB0_66:
	and.b32  	%r761, %r674, 4096;
	setp.eq.s32 	%p36, %r761, 0;
	@%p36 bra 	$L__BB0_68;
	ld.global.u32 	%r762, [%rd7+240];
	xor.b32  	%r934, %r934, %r762;
	ld.global.u32 	%r763, [%rd7+244];
	xor.b32  	%r1025, %r1025, %r763;
	ld.global.u32 	%r764, [%rd7+248];
	xor.b32  	%r1024, %r1024, %r764;
	ld.global.u32 	%r765, [%rd7+252];
	xor.b32  	%r1023, %r1023, %r765;
	ld.global.u32 	%r766, [%rd7+256];
	xor.b32  	%r930, %r930, %r766;
$L__BB0_68:
	and.b32  	%r768, %r674, 8192;
	setp.eq.s32 	%p37, %r768, 0;
	@%p37 bra 	$L__BB0_70;
	ld.global.u32 	%r769, [%rd7+260];
	xor.b32  	%r934, %r934, %r769;
	ld.global.u32 	%r770, [%rd7+264];
	xor.b32  	%r1025, %r1025, %r770;
	ld.global.u32 	%r771, [%rd7+268];
	xor.b32  	%r1024, %r1024, %r771;
	ld.global.u32 	%r772, [%rd7+272];
	xor.b32  	%r1023, %r1023, %r772;
	ld.global.u32 	%r773, [%rd7+276];
	xor.b32  	%r930, %r930, %r773;
$L__BB0_70:
	and.b32  	%r775, %r674, 16384;
	setp.eq.s32 	%p38, %r775, 0;
	@%p38 bra 	$L__BB0_72;
	ld.global.u32 	%r776, [%rd7+280];
	xor.b32  	%r934, %r934, %r776;
	ld.global.u32 	%r777, [%rd7+284];
	xor.b32  	%r1025, %r1025, %r777;
	ld.global.u32 	%r778, [%rd7+288];
	xor.b32  	%r1024, %r1024, %r778;
	ld.global.u32 	%r779, [%rd7+292];
	xor.b32  	%r1023, %r1023, %r779;
	ld.global.u32 	%r780, [%rd7+296];
	xor.b32  	%r930, %r930, %r780;
$L__BB0_72:
	and.b32  	%r782, %r674, 32768;
	setp.eq.s32 	%p39, %r782, 0;
	@%p39 bra 	$L__BB0_74;
	ld.global.u32 	%r783, [%rd7+300];
	xor.b32  	%r934, %r934, %r783;
	ld.global.u32 	%r784, [%rd7+304];
	xor.b32  	%r1025, %r1025, %r784;
	ld.global.u32 	%r785, [%rd7+308];
	xor.b32  	%r1024, %r1024, %r785;
	ld.global.u32 	%r786, [%rd7+312];
	xor.b32  	%r1023, %r1023, %r786;
	ld.global.u32 	%r787, [%rd7+316];
	xor.b32  	%r930, %r930, %r787;
$L__BB0_74:
	add.s32 	%r1021, %r1021, 16;
	setp.ne.s32 	%p40, %r1021, 32;
	@%p40 bra 	$L__BB0_42;
	mad.lo.s32 	%r788, %r1015, -31, %r190;
	add.s32 	%r1015, %r788, 1;
	setp.ne.s32 	%p41, %r1015, 5;
	@%p41 bra 	$L__BB0_41;
	st.local.u32 	[%rd1+4], %r934;
	st.local.v2.u32 	[%rd1+8], {%r1025, %r1024};
	st.local.v2.u32 	[%rd1+16], {%r1023, %r930};
	setp.ne.s64 	%p42, %rd4, 3;
	@%p42 bra 	$L__BB0_114;
	mov.b32 	%r930, 0;
	mov.u32 	%r1115, %r930;
	mov.u32 	%r1116, %r930;
	mov.u32 	%r1117, %r930;
	mov.u32 	%r934, %r930;
	mov.u32 	%r1107, %r930;
$L__BB0_78:
	mul.wide.u32 	%rd21, %r1107, 4;
	add.s64 	%rd22, %rd1, %rd21;
	ld.local.u32 	%r365, [%rd22+4];
	shl.b32 	%r366, %r1107, 5;
	mov.b32 	%r1113, 0;
$L__BB0_79:
	.pragma "nounroll";
	shr.u32 	%r791, %r365, %r1113;
	and.b32  	%r792, %r791, 1;
	setp.eq.b32 	%p43, %r792, 1;
	not.pred 	%p44, %p43;
	add.s32 	%r793, %r366, %r1113;
	mul.lo.s32 	%r794, %r793, 5;
	mul.wide.u32 	%rd23, %r794, 4;
	add.s64 	%rd8, %rd5, %rd23;
	@%p44 bra 	$L__BB0_81;
	ld.global.u32 	%r795, [%rd8];
	xor.b32  	%r934, %r934, %r795;
	ld.global.u32 	%r796, [%rd8+4];
	xor.b32  	%r1117, %r1117, %r796;
	ld.global.u32 	%r797, [%rd8+8];
	xor.b32  	%r1116, %r1116, %r797;
	ld.global.u32 	%r798, [%rd8+12];
	xor.b32  	%r1115, %r1115, %r798;
	ld.global.u32 	%r799, [%rd8+16];
	xor.b32  	%r930, %r930, %r799;
$L__BB0_81:
	and.b32  	%r801, %r791, 2;
	setp.eq.s32 	%p45, %r801, 0;
	@%p45 bra 	$L__BB0_83;
	ld.global.u32 	%r802, [%rd8+20];
	xor.b32  	%r934, %r934, %r802;
	ld.global.u32 	%r803, [%rd8+24];
	xor.b32  	%r1117, %r1117, %r803;
	ld.global.u32 	%r804, [%rd8+28];
	xor.b32  	%r1116, %r1116, %r804;
	ld.global.u32 	%r805, [%rd8+32];
	xor.b32  	%r1115, %r1115, %r805;
	ld.global.u32 	%r806, [%rd8+36];
	xor.b32  	%r930, %r930, %r806;
$L__BB0_83:
	and.b32  	%r808, %r791, 4;
	setp.eq.s32 	%p46, %r808, 0;
	@%p46 bra 	$L__BB0_85;
	ld.global.u32 	%r809, [%rd8+40];
	xor.b32  	%r934, %r934, %r809;
	ld.global.u32 	%r810, [%rd8+44];
	xor.b32  	%r1117, %r1117, %r810;
	ld.global.u32 	%r811, [%rd8+48];
	xor.b32  	%r1116, %r1116, %r811;
	ld.global.u32 	%r812, [%rd8+52];
	xor.b32  	%r1115, %r1115, %r812;
	ld.global.u32 	%r813, [%rd8+56];
	xor.b32  	%r930, %r930, %r813;
$L__BB0_85:
	and.b32  	%r815, %r791, 8;
	setp.eq.s32 	%p47, %r815, 0;
	@%p47 bra 	$L__BB0_87;
	ld.global.u32 	%r816, [%rd8+60];
	xor.b32  	%r934, %r934, %r816;
	ld.global.u32 	%r817, [%rd8+64];
	xor.b32  	%r1117, %r1117, %r817;
	ld.global.u32 	%r818, [%rd8+68];
	xor.b32  	%r1116, %r1116, %r818;
	ld.global.u32 	%r819, [%rd8+72];
	xor.b32  	%r1115, %r1115, %r819;
	ld.global.u32 	%r820, [%rd8+76];
	xor.b32  	%r930, %r930, %r820;
$L__BB0_87:
	and.b32  	%r822, %r791, 16;
	setp.eq.s32 	%p48, %r822, 0;
	@%p48 bra 	$L__BB0_89;
	ld.global.u32 	%r823, [%rd8+80];
	xor.b32  	%r934, %r934, %r823;
	ld.global.u32 	%r824, [%rd8+84];
	xor.b32  	%r1117, %r1117, %r824;
	ld.global.u32 	%r825, [%rd8+88];
	xor.b32  	%r1116, %r1116, %r825;
	ld.global.u32 	%r826, [%rd8+92];
	xor.b32  	%r1115, %r1115, %r826;
	ld.global.u32 	%r827, [%rd8+96];
	xor.b32  	%r930, %r930, %r827;
$L__BB0_89:
	and.b32  	%r829, %r791, 32;
	setp.eq.s32 	%p49, %r829, 0;
	@%p49 bra 	$L__BB0_91;
	ld.global.u32 	%r830, [%rd8+100];
	xor.b32  	%r934, %r934, %r830;
	ld.global.u32 	%r831, [%rd8+104];
	xor.b32  	%r1117, %r1117, %r831;
	ld.global.u32 	%r832, [%rd8+108];
	xor.b32  	%r1116, %r1116, %r832;
	ld.global.u32 	%r833, [%rd8+112];
	xor.b32  	%r1115, %r1115, %r833;
	ld.global.u32 	%r834, [%rd8+116];
	xor.b32  	%r930, %r930, %r834;
$L__BB0_91:
	and.b32  	%r836, %r791, 64;
	setp.eq.s32 	%p50, %r836, 0;
	@%p50 bra 	$L__BB0_93;
	ld.global.u32 	%r837, [%rd8+120];
	xor.b32  	%r934, %r934, %r837;
	ld.global.u32 	%r838, [%rd8+124];
	xor.b32  	%r1117, %r1117, %r838;
	ld.global.u32 	%r839, [%rd8+128];
	xor.b32  	%r1116, %r1116, %r839;
	ld.global.u32 	%r840, [%rd8+132];
	xor.b32  	%r1115, %r1115, %r840;
	ld.global.u32 	%r841, [%rd8+136];
	xor.b32  	%r930, %r930, %r841;
$L__BB0_93:
	and.b32  	%r843, %r791, 128;
	setp.eq.s32 	%p51, %r843, 0;
	@%p51 bra 	$L__BB0_95;
	ld.global.u32 	%r844, [%rd8+140];
	xor.b32  	%r934, %r934, %r844;
	ld.global.u32 	%r845, [%rd8+144];
	xor.b32  	%r1117, %r1117, %r845;
	ld.global.u32 	%r846, [%rd8+148];
	xor.b32  	%r1116, %r1116, %r846;
	ld.global.u32 	%r847, [%rd8+152];
	xor.b32  	%r1115, %r1115, %r847;
	ld.global.u32 	%r848, [%rd8+156];
	xor.b32  	%r930, %r930, %r848;
$L__BB0_95:
	and.b32  	%r850, %r791, 256;
	setp.eq.s32 	%p52, %r850, 0;
	@%p52 bra 	$L__BB0_97;
	ld.global.u32 	%r851, [%rd8+160];
	xor.b32  	%r934, %r934, %r851;
	ld.global.u32 	%r852, [%rd8+164];
	xor.b32  	%r1117, %r1117, %r852;
	ld.global.u32 	%r853, [%rd8+168];
	xor.b32  	%r1116, %r1116, %r853;
	ld.global.u32 	%r854, [%rd8+172];
	xor.b32  	%r1115, %r1115, %r854;
	ld.global.u32 	%r855, [%rd8+176];
	xor.b32  	%r930, %r930, %r855;
$L__BB0_97:
	and.b32  	%r857, %r791, 512;
	setp.eq.s32 	%p53, %r857, 0;
	@%p53 bra 	$L__BB0_99;
	ld.global.u32 	%r858, [%rd8+180];
	xor.b32  	%r934, %r934, %r858;
	ld.global.u32 	%r859, [%rd8+184];
	xor.b32  	%r1117, %r1117, %r859;
	ld.global.u32 	%r860, [%rd8+188];
	xor.b32  	%r1116, %r1116, %r860;
	ld.global.u32 	%r861, [%rd8+192];
	xor.b32  	%r1115, %r1115, %r861;
	ld.global.u32 	%r862, [%rd8+196];
	xor.b32  	%r930, %r930, %r862;
$L__BB0_99:
	and.b32  	%r864, %r791, 1024;
	setp.eq.s32 	%p54, %r864, 0;
	@%p54 bra 	$L__BB0_101;
	ld.global.u32 	%r865, [%rd8+200];
	xor.b32  	%r934, %r934, %r865;
	ld.global.u32 	%r866, [%rd8+204];
	xor.b32  	%r1117, %r1117, %r866;
	ld.global.u32 	%r867, [%rd8+208];
	xor.b32  	%r1116, %r1116, %r867;
	ld.global.u32 	%r868, [%rd8+212];
	xor.b32  	%r1115, %r1115, %r868;
	ld.global.u32 	%r869, [%rd8+216];
	xor.b32  	%r930, %r930, %r869;
$L__BB0_101:
	and.b32  	%r871, %r791, 2048;
	setp.eq.s32 	%p55, %r871, 0;
	@%p55 bra 	$L__BB0_103;
	ld.global.u32 	%r872, [%rd8+220];
	xor.b32  	%r934, %r934, %r872;
	ld.global.u32 	%r873, [%rd8+224];
	xor.b32  	%r1117, %r1117, %r873;
	ld.global.u32 	%r874, [%rd8+228];
	xor.b32  	%r1116, %r1116, %r874;
	ld.global.u32 	%r875, [%rd8+232];
	xor.b32  	%r1115, %r1115, %r875;
	ld.global.u32 	%r876, [%rd8+236];
	xor.b32  	%r930, %r930, %r876;
$L__BB0_103:
	and.b32  	%r878, %r791, 4096;
	setp.eq.s32 	%p56, %r878, 0;
	@%p56 bra 	$L__BB0_105;
	ld.global.u32 	%r879, [%rd8+240];
	xor.b32  	%r934, %r934, %r879;
	ld.global.u32 	%r880, [%rd8+244];
	xor.b32  	%r1117, %r1117, %r880;
	ld.global.u32 	%r881, [%rd8+248];
	xor.b32  	%r1116, %r1116, %r881;
	ld.global.u32 	%r882, [%rd8+252];
	xor.b32  	%r1115, %r1115, %r882;
	ld.global.u32 	%r883, [%rd8+256];
	xor.b32  	%r930, %r930, %r883;
$L__BB0_105:
	and.b32  	%r885, %r791, 8192;
	setp.eq.s32 	%p57, %r885, 0;
	@%p57 bra 	$L__BB0_107;
	ld.global.u32 	%r886, [%rd8+260];
	xor.b32  	%r934, %r934, %r886;
	ld.global.u32 	%r887, [%rd8+264];
	xor.b32  	%r1117, %r1117, %r887;
	ld.global.u32 	%r888, [%rd8+268];
	xor.b32  	%r1116, %r1116, %r888;
	ld.global.u32 	%r889, [%rd8+272];
	xor.b32  	%r1115, %r1115, %r889;
	ld.global.u32 	%r890, [%rd8+276];
	xor.b32  	%r930, %r930, %r890;
$L__BB0_107:
	and.b32  	%r892, %r791, 16384;
	setp.eq.s32 	%p58, %r892, 0;
	@%p58 bra 	$L__BB0_109;
	ld.global.u32 	%r893, [%rd8+280];
	xor.b32  	%r934, %r934, %r893;
	ld.global.u32 	%r894, [%rd8+284];
	xor.b32  	%r1117, %r1117, %r894;
	ld.global.u32 	%r895, [%rd8+288];
	xor.b32  	%r1116, %r1116, %r895;
	ld.global.u32 	%r896, [%rd8+292];
	xor.b32  	%r1115, %r1115, %r896;
	ld.global.u32 	%r897, [%rd8+296];
	xor.b32  	%r930, %r930, %r897;
$L__BB0_109:
	and.b32  	%r899, %r791, 32768;
	setp.eq.s32 	%p59, %r899, 0;
	@%p59 bra 	$L__BB0_111;
	ld.global.u32 	%r900, [%rd8+300];
	xor.b32  	%r934, %r934, %r900;
	ld.global.u32 	%r901, [%rd8+304];
	xor.b32  	%r1117, %r1117, %r901;
	ld.global.u32 	%r902, [%rd8+308];
	xor.b32  	%r1116, %r1116, %r902;
	ld.global.u32 	%r903, [%rd8+312];
	xor.b32  	%r1115, %r1115, %r903;
	ld.global.u32 	%r904, [%rd8+316];
	xor.b32  	%r930, %r930, %r904;
$L__BB0_111:
	add.s32 	%r1113, %r1113, 16;
	setp.ne.s32 	%p60, %r1113, 32;
	@%p60 bra 	$L__BB0_79;
	mad.lo.s32 	%r905, %r1107, -31, %r366;
	add.s32 	%r1107, %r905, 1;
	setp.ne.s32 	%p61, %r1107, 5;
	@%p61 bra 	$L__BB0_78;
	st.local.u32 	[%rd1+4], %r934;
	st.local.v2.u32 	[%rd1+8], {%r1117, %r1116};
	st.local.v2.u32 	[%rd1+16], {%r1115, %r930};
$L__BB0_114:
	shr.u64 	%rd27, %rd3, 2;
	add.s32 	%r917, %r917, 1;
	setp.gt.u64 	%p62, %rd3, 3;
	@%p62 bra 	$L__BB0_2;
$L__BB0_115:
	cvta.to.global.u64 	%rd24, %rd10;
	shr.u32 	%r906, %r934, 2;
	xor.b32  	%r907, %r906, %r934;
	shl.b32 	%r908, %r930, 4;
	shl.b32 	%r909, %r907, 1;
	xor.b32  	%r910, %r909, %r908;
	xor.b32  	%r911, %r910, %r907;
	xor.b32  	%r912, %r911, %r930;
	add.s32 	%r913, %r1, %r912;
	add.s32 	%r914, %r913, 362437;
	cvt.rn.f32.u32 	%f1, %r914;
	fma.rn.f32 	%f2, %f1, 0f2F800000, 0f2F000000;
	shl.b64 	%rd25, %rd2, 2;
	add.s64 	%rd26, %rd24, %rd25;
	st.global.f32 	[%rd26], %f2;
	ret;

}
	// .globl	_Z5solvePfii
.visible .entry _Z5solvePfii(
	.param .u64 .ptr .align 1 _Z5solvePfii_param_0,
	.param .u32 _Z5solvePfii_param_1,
	.param .u32 _Z5solvePfii_param_2
)
{
	.local .align 8 .b8 	__local_depot1[8];
	.reg .b64 	%SP;
	.reg .b64 	%SPL;
	.reg .pred 	%p<22>;
	.reg .b32 	%r<95>;
	.reg .b32 	%f<104>;
	.reg .b64 	%rd<40>;
	.reg .b64 	%fd<15>;

	mov.u64 	%SPL, __local_depot1;
	cvta.local.u64 	%SP, %SPL;
	ld.param.u64 	%rd8, [_Z5solvePfii_param_0];
	ld.param.u32 	%r33, [_Z5solvePfii_param_1];
	cvta.to.global.u64 	%rd1, %rd8;
	add.u64 	%rd9, %SP, 0;
	add.u64 	%rd2, %SPL, 0;
	mov.u32 	%r38, %tid.x;
	mov.u32 	%r39, %ctaid.x;
	mov.u32 	%r40, %ntid.x;
	mad.lo.s32 	%r1, %r39, %r40, %r38;
	st.local.u32 	[%rd2], %r1;
	mov.u64 	%rd10, $str;
	cvta.global.u64 	%rd11, %rd10;
	{ // callseq 0, 0
	.param .b64 param0;
	st.param.b64 	[param0], %rd11;
	.param .b64 param1;
	st.param.b64 	[param1], %rd9;
	.param .b32 retval0;
	call.uni (retval0), 
	vprintf, 
	(
	param0, 
	param1
	);
	ld.param.b32 	%r41, [retval0];
	} // callseq 0
	// begin inline asm
	mov.u32 %r35, %envreg2;
	// end inline asm
	cvt.u64.u32 	%rd12, %r35;
	// begin inline asm
	mov.u32 %r36, %envreg1;
	// end inline asm
	cvt.u64.u32 	%rd13, %r36;
	shl.b64 	%rd14, %rd13, 32;
	or.b64  	%rd3, %rd14, %rd12;
	add.s64 	%rd4, %rd3, 4;
	mov.u32 	%r43, %tid.y;
	add.s32 	%r44, %r38, %r43;
	mov.u32 	%r45, %tid.z;
	or.b32  	%r2, %r44, %r45;
	mov.u32 	%r46, %nctaid.x;
	mov.u32 	%r47, %nctaid.y;
	mul.lo.s32 	%r48, %r46, %r47;
	mov.u32 	%r49, %nctaid.z;
	mul.lo.s32 	%r50, %r48, %r49;
	mov.u32 	%r51, %ctaid.y;
	add.s32 	%r52, %r39, %r51;
	mov.u32 	%r53, %ctaid.z;
	neg.s32 	%r54, %r53;
	setp.eq.s32 	%p2, %r52, %r54;
	sub.s32 	%r55, -2147483647, %r50;
	selp.b32 	%r3, %r55, 1, %p2;
	and.b32  	%r4, %r33, 3;
	and.b32  	%r5, %r33, 1;
	mul.wide.u32 	%rd5, %r33, 4;
	add.s64 	%rd15, %rd5, %rd1;
	add.s64 	%rd6, %rd15, 12;
	add.s64 	%rd7, %rd1, 8;
	mov.b32 	%r87, 0;
$L__BB1_1:
	setp.ne.s32 	%p3, %r1, 0;
	@%p3 bra 	$L__BB1_3;
	mov.b32 	%r56, 0;
	st.global.u32 	[diff], %r56;
$L__BB1_3:
	setp.ne.s64 	%p4, %rd3, 0;
	@%p4 bra 	$L__BB1_5;
	// begin inline asm
	trap;
	// end inline asm
$L__BB1_5:
	setp.ne.s32 	%p5, %r2, 0;
	barrier.sync 	0;
	@%p5 bra 	$L__BB1_8;
	// begin inline asm
	atom.add.release.gpu.u32 %r57,[%rd4],%r3;
	// end inline asm
$L__BB1_7:
	// begin inline asm
	ld.acquire.gpu.u32 %r59,[%rd4];
	// end inline asm
	xor.b32  	%r60, %r59, %r57;
	setp.gt.s32 	%p6, %r60, -1;
	@%p6 bra 	$L__BB1_7;
$L__BB1_8:
	ld.param.u32 	%r86, [_Z5solvePfii_param_2];
	barrier.sync 	0;
	div.s32 	%r8, %r33, %r86;
	mul.lo.s32 	%r90, %r8, %r1;
	min.s32 	%r61, %r8, %r33;
	setp.lt.s32 	%p7, %r61, 1;
	mov.f32 	%f100, 0f00000000;
	@%p7 bra 	$L__BB1_20;
	add.s32 	%r10, %r90, %r8;
	mov.f32 	%f100, 0f00000000;
	bra.uni 	$L__BB1_17;
$L__BB1_10:
	add.s32 	%r89, %r93, 1;
$L__BB1_11:
	setp.eq.s32 	%p10, %r4, 0;
	@%p10 bra 	$L__BB1_16;
	setp.eq.s32 	%p11, %r4, 1;
	@%p11 bra 	$L__BB1_14;
	add.s32 	%r67, %r89, %r17;
	mul.wide.s32 	%rd23, %r67, 4;
	add.s64 	%rd24, %rd1, %rd23;
	ld.global.f32 	%f61, [%rd24];
	ld.global.f32 	%f62, [%rd24+-4];
	add.f32 	%f63, %f61, %f62;
	ld.global.f32 	%f64, [%rd24+4];
	add.f32 	%f65, %f63, %f64;
	add.s64 	%rd25, %rd24, %rd5;
	ld.global.f32 	%f66, [%rd25];
	add.f32 	%f67, %f65, %f66;
	add.s32 	%r68, %r89, %r18;
	mul.wide.s32 	%rd26, %r68, 4;
	add.s64 	%rd27, %rd1, %rd26;
	ld.global.f32 	%f68, [%rd27];
	add.f32 	%f69, %f67, %f68;
	cvt.f64.f32 	%fd9, %f69;
	mul.f64 	%fd10, %fd9, 0d3FC999999999999A;
	cvt.rn.f32.f64 	%f70, %fd10;
	st.global.f32 	[%rd24], %f70;
	sub.f32 	%f71, %f70, %f61;
	abs.f32 	%f72, %f71;
	add.f32 	%f73, %f100, %f72;
	add.f32 	%f74, %f64, %f70;
	ld.global.f32 	%f75, [%rd24+8];
	add.f32 	%f76, %f74, %f75;
	ld.global.f32 	%f77, [%rd25+4];
	add.f32 	%f78, %f76, %f77;
	ld.global.f32 	%f79, [%rd27+4];
	add.f32 	%f80, %f78, %f79;
	cvt.f64.f32 	%fd11, %f80;
	mul.f64 	%fd12, %fd11, 0d3FC999999999999A;
	cvt.rn.f32.f64 	%f81, %fd12;
	st.global.f32 	[%rd24+4], %f81;
	sub.f32 	%f82, %f81, %f64;
	abs.f32 	%f83, %f82;
	add.f32 	%f100, %f73, %f83;
	add.s32 	%r89, %r89, 2;
$L__BB1_14:
	setp.eq.s32 	%p12, %r5, 0;
	@%p12 bra 	$L__BB1_16;
	add.s32 	%r69, %r89, %r17;
	mul.wide.s32 	%rd28, %r69, 4;
	add.s64 	%rd29, %rd1, %rd28;
	ld.global.f32 	%f84, [%rd29];
	ld.global.f32 	%f85, [%rd29+-4];
	add.f32 	%f86, %f84, %f85;
	ld.global.f32 	%f87, [%rd29+4];
	add.f32 	%f88, %f86, %f87;
	add.s64 	%rd30, %rd29, %rd5;
	ld.global.f32 	%f89, [%rd30];
	add.f32 	%f90, %f88, %f89;
	add.s32 	%r70, %r89, %r18;
	mul.wide.s32 	%rd31, %r70, 4;
	add.s64 	%rd32, %rd1, %rd31;
	ld.global.f32 	%f91, [%rd32];
	add.f32 	%f92, %f90, %f91;
	cvt.f64.f32 	%fd13, %f92;
	mul.f64 	%fd14, %fd13, 0d3FC999999999999A;
	cvt.rn.f32.f64 	%f93, %fd14;
	st.global.f32 	[%rd29], %f93;
	sub.f32 	%f94, %f93, %f84;
	abs.f32 	%f95, %f94;
	add.f32 	%f100, %f100, %f95;
$L__BB1_16:
	setp.ge.s32 	%p13, %r90, %r10;
	@%p13 bra 	$L__BB1_20;
$L__BB1_17:
	mov.u32 	%r15, %r90;
	setp.lt.u32 	%p8, %r33, 4;
	add.s32 	%r90, %r15, 1;
	mad.lo.s32 	%r17, %r33, %r15, %r33;
	add.s32 	%r63, %r17, %r33;
	shl.b32 	%r64, %r33, 1;
	sub.s32 	%r18, %r63, %r64;
	mov.b32 	%r89, 1;
	@%p8 bra 	$L__BB1_11;
	and.b32  	%r66, %r33, 2147483644;
	neg.s32 	%r94, %r66;
	add.s32 	%r92, %r17, 1;
	add.s32 	%r91, %r18, 1;
	mov.b32 	%r93, 0;
$L__BB1_19:
	.pragma "nounroll";
	mul.wide.s32 	%rd18, %r92, 4;
	add.s64 	%rd19, %rd6, %rd18;
	add.s64 	%rd20, %rd7, %rd18;
	mul.wide.s32 	%rd21, %r91, 4;
	add.s64 	%rd22, %rd7, %rd21;
	ld.global.f32 	%f15, [%rd20+-8];
	ld.global.f32 	%f16, [%rd20+-12];
	add.f32 	%f17, %f15, %f16;
	ld.global.f32 	%f18, [%rd20+-4];
	add.f32 	%f19, %f17, %f18;
	ld.global.f32 	%f20, [%rd19+-12];
	add.f32 	%f21, %f19, %f20;
	ld.global.f32 	%f22, [%rd22+-8];
	add.f32 	%f23, %f21, %f22;
	cvt.f64.f32 	%fd1, %f23;
	mul.f64 	%fd2, %fd1, 0d3FC999999999999A;
	cvt.rn.f32.f64 	%f24, %fd2;
	st.global.f32 	[%rd20+-8], %f24;
	sub.f32 	%f25, %f24, %f15;
	abs.f32 	%f26, %f25;
	add.f32 	%f27, %f100, %f26;
	add.f32 	%f28, %f18, %f24;
	ld.global.f32 	%f29, [%rd20];
	add.f32 	%f30, %f28, %f29;
	ld.global.f32 	%f31, [%rd19+-8];
	add.f32 	%f32, %f30, %f31;
	ld.global.f32 	%f33, [%rd22+-4];
	add.f32 	%f34, %f32, %f33;
	cvt.f64.f32 	%fd3, %f34;
	mul.f64 	%fd4, %fd3, 0d3FC999999999999A;
	cvt.rn.f32.f64 	%f35, %fd4;
	st.global.f32 	[%rd20+-4], %f35;
	sub.f32 	%f36, %f35, %f18;
	abs.f32 	%f37, %f36;
	add.f32 	%f38, %f27, %f37;
	add.f32 	%f39, %f29, %f35;
	ld.global.f32 	%f40, [%rd20+4];
	add.f32 	%f41, %f39, %f40;
	ld.global.f32 	%f42, [%rd19+-4];
	add.f32 	%f43, %f41, %f42;
	ld.global.f32 	%f44, [%rd22];
	add.f32 	%f45, %f43, %f44;
	cvt.f64.f32 	%fd5, %f45;
	mul.f64 	%fd6, %fd5, 0d3FC999999999999A;
	cvt.rn.f32.f64 	%f46, %fd6;
	st.global.f32 	[%rd20], %f46;
	sub.f32 	%f47, %f46, %f29;
	abs.f32 	%f48, %f47;
	add.f32 	%f49, %f38, %f48;
	add.f32 	%f50, %f40, %f46;
	ld.global.f32 	%f51, [%rd20+8];
	add.f32 	%f52, %f50, %f51;
	ld.global.f32 	%f53, [%rd19];
	add.f32 	%f54, %f52, %f53;
	ld.global.f32 	%f55, [%rd22+4];
	add.f32 	%f56, %f54, %f55;
	cvt.f64.f32 	%fd7, %f56;
	mul.f64 	%fd8, %fd7, 0d3FC999999999999A;
	cvt.rn.f32.f64 	%f57, %fd8;
	st.global.f32 	[%rd20+4], %f57;
	sub.f32 	%f58, %f57, %f40;
	abs.f32 	%f59, %f58;
	add.f32 	%f100, %f49, %f59;
	add.s32 	%r94, %r94, 4;
	add.s32 	%r93, %r93, 4;
	add.s32 	%r92, %r92, 4;
	add.s32 	%r91, %r91, 4;
	setp.eq.s32 	%p9, %r94, 0;
	@%p9 bra 	$L__BB1_10;
	bra.uni 	$L__BB1_19;
$L__BB1_20:
	setp.ne.s64 	%p14, %rd3, 0;
	cvt.rzi.s32.f32 	%r71, %f100;
	atom.global.add.u32 	%r72, [diff], %r71;
	@%p14 bra 	$L__BB1_22;
	// begin inline asm
	trap;
	// end inline asm
$L__BB1_22:
	setp.ne.s32 	%p15, %r2, 0;
	barrier.sync 	0;
	@%p15 bra 	$L__BB1_25;
	// begin inline asm
	atom.add.release.gpu.u32 %r73,[%rd4],%r3;
	// end inline asm
$L__BB1_24:
	// begin inline asm
	ld.acquire.gpu.u32 %r75,[%rd4];
	// end inline asm
	xor.b32  	%r76, %r75, %r73;
	setp.gt.s32 	%p16, %r76, -1;
	@%p16 bra 	$L__BB1_24;
$L__BB1_25:
	barrier.sync 	0;
	add.s32 	%r87, %r87, 1;
	ld.global.u32 	%r77, [diff];
	mul.lo.s32 	%r78, %r33, %r33;
	div.s32 	%r79, %r77, %r78;
	setp.gt.s32 	%p17, %r79, 0;
	setp.ne.s32 	%p18, %r87, 1000;
	and.pred  	%p1, %p17, %p18;
	@%p1 bra 	$L__BB1_27;
	st.local.u32 	[%rd2], %r87;
	mov.u64 	%rd35, $str;
	cvta.global.u64 	%rd36, %rd35;
	add.u64 	%rd37, %SP, 0;
	{ // callseq 1, 0
	.param .b64 param0;
	st.param.b64 	[param0], %rd36;
	.param .b64 param1;
	st.param.b64 	[param1], %rd37;
	.param .b32 retval0;
	call.uni (retval0), 
	vprintf, 
	(
	param0, 
	param1
	);
	ld.param.b32 	%r80, [retval0];
	} // callseq 1
$L__BB1_27:
	setp.ne.s64 	%p19, %rd3, 0;
	@%p19 bra 	$L__BB1_29;
	// begin inline asm
	trap;
	// end inline asm
$L__BB1_29:
	setp.ne.s32 	%p20, %r2, 0;
	barrier.sync 	0;
	@%p20 bra 	$L__BB1_32;
	// begin inline asm
	atom.add.release.gpu.u32 %r82,[%rd4],%r3;
	// end inline asm
$L__BB1_31:
	// begin inline asm
	ld.acquire.gpu.u32 %r84,[%rd4];
	// end inline asm
	xor.b32  	%r85, %r84, %r82;
	setp.gt.s32 	%p21, %r85, -1;
	@%p21 bra 	$L__BB1_31;
$L__BB1_32:
	barrier.sync 	0;
	@%p1 bra 	$L__BB1_1;
	ret;

}


// ===== COMPILED SASS (sm_100) =====

	.target	sm_100

	.elftype	@"ET_EXEC"


//--------------------- .note.nv.tkinfo           --------------------------
	.section	.note.nv.tkinfo,"",@"SHT_NOTE"
	.sectionflags	@"SHF_NOTE_NV_TKINFO"
	.tkinfo
        /*0018*/ 	.word	0x00000002
        /*0030*/ 	.string	""
        /*0030*/ 	.string	"ptxas"
        /*0030*/ 	.string	"Cuda compilation tools, release 13.0, V13.0.88"
        /*0030*/ 	.string	"Build cuda_13.0.r13.0/compiler.36424714_0"
        /*0030*/ 	.string	"-arch sm_100 -m 64 "



//--------------------- .note.nv.cuinfo           --------------------------
	.section	.note.nv.cuinfo,"",@"SHT_NOTE"
	.sectionflags	@"SHF_NOTE_NV_CUINFO"
        /*0018*/ 	.short	0x0002
        /*001a*/ 	.short	0x0064
        /*001c*/ 	.short	0x0082
	.zero		2


//--------------------- .nv.info                  --------------------------
	.section	.nv.info,"",@"SHT_CUDA_INFO"
	.align	4


	//----- nvinfo : EIATTR_REGCOUNT
	.align		4
        /*0000*/ 	.byte	0x04, 0x2f
        /*0002*/ 	.short	(.L_12 - .L_11)
	.align		4
.L_11:
        /*0004*/ 	.word	index@(_Z11init_kernelPf)
        /*0008*/ 	.word	0x0000001f


	//----- nvinfo : EIATTR_FRAME_SIZE
	.align		4
.L_12:
        /*000c*/ 	.byte	0x04, 0x11
        /*000e*/ 	.short	(.L_14 - .L_13)
	.align		4
.L_13:
        /*0010*/ 	.word	index@(_Z11init_kernelPf)
        /*0014*/ 	.word	0x00000030


	//----- nvinfo : EIATTR_REGCOUNT
	.align		4
.L_14:
        /*0018*/ 	.byte	0x04, 0x2f
        /*001a*/ 	.short	(.L_16 - .L_15)
	.align		4
.L_15:
        /*001c*/ 	.word	index@(_Z5solvePfii)
        /*0020*/ 	.word	0x00000028


	//----- nvinfo : EIATTR_FRAME_SIZE
	.align		4
.L_16:
        /*0024*/ 	.byte	0x04, 0x11
        /*0026*/ 	.short	(.L_18 - .L_17)
	.align		4
.L_17:
        /*0028*/ 	.word	index@(_Z5solvePfii)
        /*002c*/ 	.word	0x00000008


	//----- nvinfo : EIATTR_MIN_STACK_SIZE
	.align		4
.L_18:
        /*0030*/ 	.byte	0x04, 0x12
        /*0032*/ 	.short	(.L_20 - .L_19)
	.align		4
.L_19:
        /*0034*/ 	.word	index@(_Z5solvePfii)
        /*0038*/ 	.word	0x00000008


	//----- nvinfo : EIATTR_MIN_STACK_SIZE
	.align		4
.L_20:
        /*003c*/ 	.byte	0x04, 0x12
        /*003e*/ 	.short	(.L_22 - .L_21)
	.align		4
.L_21:
        /*0040*/ 	.word	index@(_Z11init_kernelPf)
        /*0044*/ 	.word	0x00000030
.L_22:


//--------------------- .nv.compat                --------------------------
	.section	.nv.compat,"",@"SHT_CUDA_COMPAT_INFO"
	.align	4
        /*0000*/ 	.byte	0x02, 0x09, 0x00, 0x00, 0x02, 0x02, 0x01, 0x00, 0x02, 0x05, 0x05, 0x00, 0x03, 0x07, 0x01, 0x01
        /*0010*/ 	.byte	0x02, 0x03, 0x00, 0x00, 0x02, 0x06, 0x01, 0x00, 0x04, 0x0b, 0x08, 0x00, 0x01, 0x00, 0x00, 0x00
        /*0020*/ 	.byte	0x00, 0x00, 0x00, 0x00


//--------------------- .nv.info._Z5solvePfii     --------------------------
	.section	.nv.info._Z5solvePfii,"",@"SHT_CUDA_INFO"
	.sectionflags	@""
	.align	4


	//----- nvinfo : EIATTR_CUDA_API_VERSION
	.align		4
        /*0000*/ 	.byte	0x04, 0x37
        /*0002*/ 	.short	(.L_24 - .L_23)
.L_23:
        /*0004*/ 	.word	0x00000082


	//----- nvinfo : EIATTR_KPARAM_INFO
	.align		4
.L_24:
        /*0008*/ 	.byte	0x04, 0x17
        /*000a*/ 	.short	(.L_26 - .L_25)
.L_25:
        /*000c*/ 	.word	0x00000000
        /*0010*/ 	.short	0x0002
        /*0012*/ 	.short	0x000c
        /*0014*/ 	.byte	0x00, 0xf0, 0x11, 0x00


	//----- nvinfo : EIATTR_KPARAM_INFO
	.align		4
.L_26:
        /*0018*/ 	.byte	0x04, 0x17
        /*001a*/ 	.short	(.L_28 - .L_27)
.L_27:
        /*001c*/ 	.word	0x00000000
        /*0020*/ 	.short	0x0001
        /*0022*/ 	.short	0x0008
        /*0024*/ 	.byte	0x00, 0xf0, 0x11, 0x00


	//----- nvinfo : EIATTR_KPARAM_INFO
	.align		4
.L_28:
        /*0028*/ 	.byte	0x04, 0x17
        /*002a*/ 	.short	(.L_30 - .L_29)
.L_29:
        /*002c*/ 	.word	0x00000000
        /*0030*/ 	.short	0x0000
        /*0032*/ 	.short	0x0000
        /*0034*/ 	.byte	0x00, 0xf5, 0x21, 0x00


	//----- nvinfo : EIATTR_SPARSE_MMA_MASK
	.align		4
.L_30:
        /*0038*/ 	.byte	0x03, 0x50
        /*003a*/ 	.short	0x0000


	//----- nvinfo : EIATTR_MAXREG_COUNT
	.align		4
        /*003c*/ 	.byte	0x03, 0x1b
        /*003e*/ 	.short	0x00ff


	//----- nvinfo : EIATTR_NUM_BARRIERS
	.align		4
        /*0040*/ 	.byte	0x02, 0x4c
        /*0042*/ 	.byte	0x01
	.zero		1


	//----- nvinfo : EIATTR_EXTERNS
	.align		4
        /*0044*/ 	.byte	0x04, 0x0f
        /*0046*/ 	.short	(.L_32 - .L_31)


	//   ....[0]....
	.align		4
.L_31:
        /*0048*/ 	.word	index@(vprintf)


	//----- nvinfo : EIATTR_MERCURY_ISA_VERSION
	.align		4
.L_32:
        /*004c*/ 	.byte	0x03, 0x5f
        /*004e*/ 	.short	0x0101


	//----- nvinfo : EIATTR_INT_WARP_WIDE_INSTR_OFFSETS
	.align		4
        /*0050*/ 	.byte	0x04, 0x31
        /*0052*/ 	.short	(.L_34 - .L_33)


	//   ....[0]....
.L_33:
        /*0054*/ 	.word	0x00000470


	//   ....[1]....
        /*0058*/ 	.word	0x000005a0


	//   ....[2]....
        /*005c*/ 	.word	0x00001490


	//   ....[3]....
        /*0060*/ 	.word	0x000014c0


	//   ....[4]....
        /*0064*/ 	.word	0x00001660


	//   ....[5]....
        /*0068*/ 	.word	0x000017a0


	//   ....[6]....
        /*006c*/ 	.word	0x00001ca0


	//   ....[7]....
        /*0070*/ 	.word	0x00001de0


	//----- nvinfo : EIATTR_COOP_GROUP_MASK_REGIDS
	.align		4
.L_34:
        /*0074*/ 	.byte	0x04, 0x29
        /*0076*/ 	.short	(.L_36 - .L_35)


	//   ....[0]....
.L_35:
        /*0078*/ 	.word	0xffffffff


	//   ....[1]....
        /*007c*/ 	.word	0xffffffff


	//   ....[2]....
        /*0080*/ 	.word	0xffffffff


	//   ....[3]....
        /*0084*/ 	.word	0xffffffff


	//   ....[4]....
        /*0088*/ 	.word	0xffffffff


	//   ....[5]....
        /*008c*/ 	.word	0xffffffff


	//   ....[6]....
        /*0090*/ 	.word	0x0500000f


	//   ....[7]....
        /*0094*/ 	.word	0x0500000f


	//   ....[8]....
        /*0098*/ 	.word	0x0500000f


	//   ....[9]....
        /*009c*/ 	.word	0x0500000f


	//   ....[10]....
        /*00a0*/ 	.word	0x0500000f


	//   ....[11]....
        /*00a4*/ 	.word	0x0500000f


	//----- nvinfo : EIATTR_COOP_GROUP_INSTR_OFFSETS
	.align		4
.L_36:
        /*00a8*/ 	.byte	0x04, 0x28
        /*00aa*/ 	.short	(.L_38 - .L_37)


	//   ....[0]....
.L_37:
        /*00ac*/ 	.word	0x00000430


	//   ....[1]....
        /*00b0*/ 	.word	0x00000670


	//   ....[2]....
        /*00b4*/ 	.word	0x00001630


	//   ....[3]....
        /*00b8*/ 	.word	0x00001870


	//   ....[4]....
        /*00bc*/ 	.word	0x00001c60


	//   ....[5]....
        /*00c0*/ 	.word	0x00001eb0


	//   ....[6]....
        /*00c4*/ 	.word	0x00001fa0


	//   ....[7]....
        /*00c8*/ 	.word	0x00002060


	//   ....[8]....
        /*00cc*/ 	.word	0x00002120


	//   ....[9]....
        /*00d0*/ 	.word	0x000021e0


	//   ....[10]....
        /*00d4*/ 	.word	0x000022a0


	//   ....[11]....
        /*00d8*/ 	.word	0x00002360


	//----- nvinfo : EIATTR_VRC_CTA_INIT_COUNT
	.align		4
.L_38:
        /*00dc*/ 	.byte	0x02, 0x4a
	.zero		1
	.zero		1


	//----- nvinfo : EIATTR_SYSCALL_OFFSETS
	.align		4
        /*00e0*/ 	.byte	0x04, 0x46
        /*00e2*/ 	.short	(.L_40 - .L_39)


	//   ....[0]....
.L_39:
        /*00e4*/ 	.word	0x00000130


	//   ....[1]....
        /*00e8*/ 	.word	0x00001b60


	//----- nvinfo : EIATTR_EXIT_INSTR_OFFSETS
	.align		4
.L_40:
        /*00ec*/ 	.byte	0x04, 0x1c
        /*00ee*/ 	.short	(.L_42 - .L_41)


	//   ....[0]....
.L_41:
        /*00f0*/ 	.word	0x00001ef0


	//----- nvinfo : EIATTR_CRS_STACK_SIZE
	.align		4
.L_42:
        /*00f4*/ 	.byte	0x04, 0x1e
        /*00f6*/ 	.short	(.L_44 - .L_43)
.L_43:
        /*00f8*/ 	.word	0x00000000


	//----- nvinfo : EIATTR_CBANK_PARAM_SIZE
	.align		4
.L_44:
        /*00fc*/ 	.byte	0x03, 0x19
        /*00fe*/ 	.short	0x0010


	//----- nvinfo : EIATTR_PARAM_CBANK
	.align		4
        /*0100*/ 	.byte	0x04, 0x0a
        /*0102*/ 	.short	(.L_46 - .L_45)
	.align		4
.L_45:
        /*0104*/ 	.word	index@(.nv.constant0._Z5solvePfii)
        /*0108*/ 	.short	0x0380
        /*010a*/ 	.short	0x0010


	//----- nvinfo : EIATTR_SW_WAR
	.align		4
.L_46:
        /*010c*/ 	.byte	0x04, 0x36
        /*010e*/ 	.short	(.L_48 - .L_47)
.L_47:
        /*0110*/ 	.word	0x00000008
.L_48:


//--------------------- .nv.info._Z11init_kernelPf --------------------------
	.section	.nv.info._Z11init_kernelPf,"",@"SHT_CUDA_INFO"
	.sectionflags	@""
	.align	4


	//----- nvinfo : EIATTR_CUDA_API_VERSION
	.align		4
        /*0000*/ 	.byte	0x04, 0x37
        /*0002*/ 	.short	(.L_50 - .L_49)
.L_49:
        /*0004*/ 	.word	0x00000082


	//----- nvinfo : EIATTR_KPARAM_INFO
	.align		4
.L_50:
        /*0008*/ 	.byte	0x04, 0x17
        /*000a*/ 	.short	(.L_52 - .L_51)
.L_51:
        /*000c*/ 	.word	0x00000000
        /*0010*/ 	.short	0x0000
        /*0012*/ 	.short	0x0000
        /*0014*/ 	.byte	0x00, 0xf5, 0x21, 0x00


	//----- nvinfo : EIATTR_SPARSE_MMA_MASK
	.align		4
.L_52:
        /*0018*/ 	.byte	0x03, 0x50
        /*001a*/ 	.short	0x0000


	//----- nvinfo : EIATTR_MAXREG_COUNT
	.align		4
        /*001c*/ 	.byte	0x03, 0x1b
        /*001e*/ 	.short	0x00ff


	//----- nvinfo : EIATTR_MERCURY_ISA_VERSION
	.align		4
        /*0020*/ 	.byte	0x03, 0x5f
        /*0022*/ 	.short	0x0101


	//----- nvinfo : EIATTR_VRC_CTA_INIT_COUNT
	.align		4
        /*0024*/ 	.byte	0x02, 0x4a
	.zero		1
	.zero		1


	//----- nvinfo : EIATTR_EXIT_INSTR_OFFSETS
	.align		4
        /*0028*/ 	.byte	0x04, 0x1c
        /*002a*/ 	.short	(.L_54 - .L_53)


	//   ....[0]....
.L_53:
        /*002c*/ 	.word	0x00002770


	//----- nvinfo : EIATTR_CRS_STACK_SIZE
	.align		4
.L_54:
        /*0030*/ 	.byte	0x04, 0x1e
        /*0032*/ 	.short	(.L_56 - .L_55)
.L_55:
        /*0034*/ 	.word	0x00000000


	//----- nvinfo : EIATTR_CBANK_PARAM_SIZE
	.align		4
.L_56:
        /*0038*/ 	.byte	0x03, 0x19
        /*003a*/ 	.short	0x0008


	//----- nvinfo : EIATTR_PARAM_CBANK
	.align		4
        /*003c*/ 	.byte	0x04, 0x0a
        /*003e*/ 	.short	(.L_58 - .L_57)
	.align		4
.L_57:
        /*0040*/ 	.word	index@(.nv.constant0._Z11init_kernelPf)
        /*0044*/ 	.short	0x0380
        /*0046*/ 	.short	0x0008


	//----- nvinfo : EIATTR_SW_WAR
	.align		4
.L_58:
        /*0048*/ 	.byte	0x04, 0x36
        /*004a*/ 	.short	(.L_60 - .L_59)
.L_59:
        /*004c*/ 	.word	0x00000008
.L_60:


//--------------------- .nv.callgraph             --------------------------
	.section	.nv.callgraph,"",@"SHT_CUDA_CALLGRAPH"
	.align	4
	.sectionentsize	8
	.align		4
        /*0000*/ 	.word	0x00000000
	.align		4
        /*0004*/ 	.word	0xffffffff
	.align		4
        /*0008*/ 	.word	index@(_Z5solvePfii)
	.align		4
        /*000c*/ 	.word	index@(vprintf)
	.align		4
        /*0010*/ 	.word	0x00000000
	.align		4
        /*0014*/ 	.word	0xfffffffe
	.align		4
        /*0018*/ 	.word	0x00000000
	.align		4
        /*001c*/ 	.word	0xfffffffd
	.align		4
        /*0020*/ 	.word	0x00000000
	.align		4
        /*0024*/ 	.word	0xfffffffc


//--------------------- .nv.constant4             --------------------------
	.section	.nv.constant4,"a",@progbits
	.align	8
	.align		8
.nv.constant4:
        /*0000*/ 	.dword	vprintf
	.align		8
        /*0008*/ 	.dword	precalc_xorwow_matrix
	.align		8
        /*0010*/ 	.dword	precalc_xorwow_offset_matrix
	.align		8
        /*0018*/ 	.dword	mrg32k3aM1
	.align		8
        /*0020*/ 	.dword	mrg32k3aM2
	.align		8
        /*0028*/ 	.dword	mrg32k3aM1SubSeq
	.align		8
        /*0030*/ 	.dword	mrg32k3aM2SubSeq
	.align		8
        /*0038*/ 	.dword	mrg32k3aM1Seq
	.align		8
        /*0040*/ 	.dword	mrg32k3aM2Seq
	.align		8
        /*0048*/ 	.dword	diff
	.align		8
        /*0050*/ 	.dword	$str


//--------------------- .nv.constant3             --------------------------
	.section	.nv.constant3,"a",@progbits
	.align	8
.nv.constant3:
	.type		__cr_lgamma_table,@object
	.size		__cr_lgamma_table,(.L_8 - __cr_lgamma_table)
__cr_lgamma_table:
        /*0000*/ 	.byte	0x00, 0x00, 0x00, 0x00, 0x00, 0x00, 0x00, 0x00, 0x00, 0x00, 0x00, 0x00, 0x00, 0x00, 0x00, 0x00
        /*0010*/ 	.byte	0xef, 0x39, 0xfa, 0xfe, 0x42, 0x2e, 0xe6, 0x3f, 0x02, 0x20, 0x2a, 0xfa, 0x0b, 0xab, 0xfc, 0x3f
        /*0020*/ 	.byte	0xf9, 0x2c, 0x92, 0x7c, 0xa7, 0x6c, 0x09, 0x40, 0xc9, 0x79, 0x44, 0x3c, 0x64, 0x26, 0x13, 0x40
        /*0030*/ 	.byte	0xca, 0x01, 0xcf, 0x3a, 0x27, 0x51, 0x1a, 0x40, 0x30, 0xcc, 0x2d, 0xf3, 0xe1, 0x0c, 0x21, 0x40
        /*0040*/ 	.byte	0x0d, 0xb7, 0xfc, 0x82, 0x8e, 0x35, 0x25, 0x40
.L_8:


//--------------------- .text._Z5solvePfii        --------------------------
	.section	.text._Z5solvePfii,"ax",@progbits
	.align	128
        .global         _Z5solvePfii
        .type           _Z5solvePfii,@function
        .size           _Z5solvePfii,(.L_x_60 - _Z5solvePfii)
        .other          _Z5solvePfii,@"STO_CUDA_ENTRY STV_DEFAULT"
_Z5solvePfii:
.text._Z5solvePfii:
[----:B------:R-:W0:Y:S01]  /*0000*/  LDC R1, c[0x0][0x37c] ;  /* 0x0000df00ff017b82 */ /* 0x000e220000000800 */
[----:B------:R-:W1:Y:S01]  /*0010*/  S2R R2, SR_TID.X ;  /* 0x0000000000027919 */ /* 0x000e620000002100 */
[----:B------:R-:W2:Y:S06]  /*0020*/  LDCU UR5, c[0x0][0x2fc] ;  /* 0x00005f80ff0577ac */ /* 0x000eac0008000800 */
[----:B------:R-:W1:Y:S01]  /*0030*/  S2UR UR36, SR_CTAID.X ;  /* 0x00000000002479c3 */ /* 0x000e620000002500 */
[----:B0-----:R-:W-:Y:S01]  /*0040*/  VIADD R1, R1, 0xfffffff8 ;  /* 0xfffffff801017836 */ /* 0x001fe20000000000 */
[----:B------:R-:W-:Y:S01]  /*0050*/  MOV R0, 0x0 ;  /* 0x0000000000007802 */ /* 0x000fe20000000f00 */
[----:B------:R-:W0:Y:S01]  /*0060*/  LDCU UR4, c[0x0][0x2f8] ;  /* 0x00005f00ff0477ac */ /* 0x000e220008000800 */
[----:B------:R-:W3:Y:S04]  /*0070*/  LDCU.64 UR6, c[0x4][0x50] ;  /* 0x01000a00ff0677ac */ /* 0x000ee80008000a00 */
[----:B------:R-:W1:Y:S08]  /*0080*/  LDC R3, c[0x0][0x360] ;  /* 0x0000d800ff037b82 */ /* 0x000e700000000800 */
[----:B------:R4:W4:Y:S01]  /*0090*/  LDC.64 R8, c[0x4][R0] ;  /* 0x0100000000087b82 */ /* 0x0009220000000a00 */
[----:B0-----:R-:W-:Y:S01]  /*00a0*/  IADD3 R26, P0, PT, R1, UR4, RZ ;  /* 0x00000004011a7c10 */ /* 0x001fe2000ff1e0ff */
[----:B---3--:R-:W-:-:S03]  /*00b0*/  IMAD.U32 R4, RZ, RZ, UR6 ;  /* 0x00000006ff047e24 */ /* 0x008fc6000f8e00ff */
[----:B------:R-:W-:Y:S01]  /*00c0*/  MOV R6, R26 ;  /* 0x0000001a00067202 */ /* 0x000fe20000000f00 */
[----:B--2---:R-:W-:Y:S02]  /*00d0*/  IMAD.X R27, RZ, RZ, UR5, P0 ;  /* 0x00000005ff1b7e24 */ /* 0x004fe400080e06ff */
[----:B------:R-:W-:Y:S02]  /*00e0*/  IMAD.U32 R5, RZ, RZ, UR7 ;  /* 0x00000007ff057e24 */ /* 0x000fe4000f8e00ff */
[----:B------:R-:W-:Y:S02]  /*00f0*/  IMAD.MOV.U32 R7, RZ, RZ, R27 ;  /* 0x000000ffff077224 */ /* 0x000fe400078e001b */
[----:B-1----:R-:W-:-:S05]  /*0100*/  IMAD R2, R3, UR36, R2 ;  /* 0x0000002403027c24 */ /* 0x002fca000f8e0202 */
[----:B------:R0:W-:Y:S02]  /*0110*/  STL [R1], R2 ;  /* 0x0000000201007387 */ /* 0x0001e40000100800 */
[----:B------:R-:W-:-:S07]  /*0120*/  LEPC R20, `(.L_x_0) ;  /* 0x000000001014794e */ /* 0x000fce0000000000 */
[----:B0---4-:R-:W-:Y:S05]  /*0130*/  CALL.ABS.NOINC R8 ;  /* 0x0000000008007343 */ /* 0x011fea0003c00000 */
.L_x_0:
[----:B------:R-:W0:Y:S01]  /*0140*/  LDCU UR4, c[0x0][0x370] ;  /* 0x00006e00ff0477ac */ /* 0x000e220008000800 */
[----:B------:R-:W1:Y:S01]  /*0150*/  S2UR UR7, SR_CTAID.Y ;  /* 0x00000000000779c3 */ /* 0x000e620000002600 */
[----:B------:R-:W-:Y:S01]  /*0160*/  IMAD.MOV.U32 R28, RZ, RZ, RZ ;  /* 0x000000ffff1c7224 */ /* 0x000fe200078e00ff */
[----:B------:R-:W2:Y:S01]  /*0170*/  LDCU UR5, c[0x0][0x374] ;  /* 0x00006e80ff0577ac */ /* 0x000ea20008000800 */
[----:B------:R-:W3:Y:S05]  /*0180*/  LDCU UR6, c[0x0][0x378] ;  /* 0x00006f00ff0677ac */ /* 0x000eea0008000800 */
[----:B------:R-:W4:Y:S01]  /*0190*/  S2UR UR11, SR_CTAID.Z ;  /* 0x00000000000b79c3 */ /* 0x000f220000002700 */
[----:B------:R-:W5:Y:S07]  /*01a0*/  LDCU.64 UR8, c[0x0][0x380] ;  /* 0x00007000ff0877ac */ /* 0x000f6e0008000a00 */
[----:B------:R-:W3:Y:S01]  /*01b0*/  LDC R3, c[0x0][0x388] ;  /* 0x0000e200ff037b82 */ /* 0x000ee20000000800 */
[----:B0-----:R-:W-:-:S07]  /*01c0*/  UIADD3 UR10, UPT, UPT, URZ, -UR4, URZ ;  /* 0x80000004ff0a7290 */ /* 0x001fce000fffe0ff */
[----:B------:R-:W0:Y:S01]  /*01d0*/  LDC.64 R24, c[0x0][0x380] ;  /* 0x0000e000ff187b82 */ /* 0x000e220000000a00 */
[----:B-1----:R-:W-:-:S03]  /*01e0*/  UIADD3 UR4, UPT, UPT, UR36, UR7, URZ ;  /* 0x0000000724047290 */ /* 0x002fc6000fffe0ff */
[----:B------:R-:W-:Y:S02]  /*01f0*/  UMOV UR7, UR10 ;  /* 0x0000000a00077c82 */ /* 0x000fe40008000000 */
[----:B--2---:R-:W-:Y:S02]  /*0200*/  UIMAD UR5, UR7, UR5, URZ ;  /* 0x00000005070572a4 */ /* 0x004fe4000f8e02ff */
[----:B------:R-:W1:Y:S01]  /*0210*/  LDC.64 R18, c[0x0][0x358] ;  /* 0x0000d600ff127b82 */ /* 0x000e620000000a00 */
[----:B-----5:R-:W-:Y:S01]  /*0220*/  UIADD3 UR7, UP0, UPT, UR8, 0x8, URZ ;  /* 0x0000000808077890 */ /* 0x020fe2000ff1e0ff */
[----:B----4-:R-:W-:Y:S01]  /*0230*/  IMAD R0, RZ, RZ, -UR11 ;  /* 0x8000000bff007e24 */ /* 0x010fe2000f8e02ff */
[----:B---3--:R-:W-:Y:S02]  /*0240*/  UIMAD UR5, UR6, UR5, -0x7fffffff ;  /* 0x80000001060574a4 */ /* 0x008fe4000f8e0205 */
[----:B------:R-:W-:Y:S02]  /*0250*/  UIADD3.X UR6, UPT, UPT, URZ, UR9, URZ, UP0, !UPT ;  /* 0x00000009ff067290 */ /* 0x000fe400087fe4ff */
[----:B------:R-:W-:-:S02]  /*0260*/  ISETP.NE.AND P0, PT, R0, UR4, PT ;  /* 0x0000000400007c0c */ /* 0x000fc4000bf05270 */
[----:B------:R-:W-:Y:S01]  /*0270*/  IMAD.U32 R29, RZ, RZ, UR5 ;  /* 0x00000005ff1d7e24 */ /* 0x000fe2000f8e00ff */
[----:B------:R-:W-:Y:S01]  /*0280*/  MOV R22, UR7 ;  /* 0x0000000700167c02 */ /* 0x000fe20008000f00 */
[----:B------:R-:W-:-:S03]  /*0290*/  IMAD.U32 R23, RZ, RZ, UR6 ;  /* 0x00000006ff177e24 */ /* 0x000fc6000f8e00ff */
[----:B------:R-:W-:Y:S01]  /*02a0*/  SEL R29, R29, 0x1, !P0 ;  /* 0x000000011d1d7807 */ /* 0x000fe20004000000 */
[----:B0-----:R-:W-:-:S07]  /*02b0*/  IMAD.WIDE.U32 R24, R3, 0x4, R24 ;  /* 0x0000000403187825 */ /* 0x001fce00078e0018 */
.L_x_28:
[----:B------:R-:W-:Y:S02]  /*02c0*/  ISETP.NE.AND P0, PT, R2, RZ, PT ;  /* 0x000000ff0200720c */ /* 0x000fe40003f05270 */
[----:B------:R-:W-:-:S05]  /*02d0*/  CS2R.32 R4, SR_CgaSize ;  /* 0x0000000000047805 */ /* 0x000fca0000008a00 */
[----:B------:R-:W-:-:S06]  /*02e0*/  IMAD R4, R4, -0xa0, RZ ;  /* 0xffffff6004047824 */ /* 0x000fcc00078e02ff */
[----:B------:R-:W0:Y:S01]  /*02f0*/  LDC R4, c[0x0][R4+0x258] ;  /* 0x0000960004047b82 */ /* 0x000e220000000800 */
[----:B------:R-:W-:Y:S05]  /*0300*/  YIELD ;  /* 0x0000000000007946 */ /* 0x000fea0003800000 */
[----:B------:R-:W-:-:S05]  /*0310*/  CS2R.32 R5, SR_CgaSize ;  /* 0x0000000000057805 */ /* 0x000fca0000008a00 */
[----:B------:R-:W-:-:S06]  /*0320*/  IMAD R5, R5, -0xa0, RZ ;  /* 0xffffff6005057824 */ /* 0x000fcc00078e02ff */
[----:B------:R-:W2:Y:S01]  /*0330*/  LDC R5, c[0x0][R5+0x254] ;  /* 0x0000950005057b82 */ /* 0x000ea20000000800 */
[----:B-1----:R-:W-:Y:S02]  /*0340*/  @!P0 R2UR UR4, R18 ;  /* 0x00000000120482ca */ /* 0x002fe400000e0000 */
[----:B------:R-:W-:-:S05]  /*0350*/  @!P0 R2UR UR5, R19 ;  /* 0x00000000130582ca */ /* 0x000fca00000e0000 */
[----:B------:R-:W1:Y:S08]  /*0360*/  @!P0 LDC.64 R6, c[0x4][0x48] ;  /* 0x01001200ff068b82 */ /* 0x000e700000000a00 */
[----:B-1----:R1:W-:Y:S01]  /*0370*/  @!P0 STG.E desc[UR4][R6.64], RZ ;  /* 0x000000ff06008986 */ /* 0x0023e2000c101904 */
[----:B0-----:R-:W-:-:S04]  /*0380*/  ISETP.NE.U32.AND P0, PT, R4, RZ, PT ;  /* 0x000000ff0400720c */ /* 0x001fc80003f05070 */
[----:B--2---:R-:W-:-:S13]  /*0390*/  ISETP.NE.AND.EX P0, PT, R5, RZ, PT, P0 ;  /* 0x000000ff0500720c */ /* 0x004fda0003f05300 */
[----:B-1----:R-:W-:Y:S05]  /*03a0*/  @!P0 BRA `(.L_x_1) ;  /* 0x0000001800dc8947 */ /* 0x002fea0003800000 */
[----:B------:R-:W0:Y:S01]  /*03b0*/  S2R R0, SR_TID.X ;  /* 0x0000000000007919 */ /* 0x000e220000002100 */
[----:B------:R-:W-:Y:S01]  /*03c0*/  UMOV UR4, 0xffffffff ;  /* 0xffffffff00047882 */ /* 0x000fe20000000000 */
[----:B------:R-:W0:Y:S01]  /*03d0*/  S2R R3, SR_TID.Y ;  /* 0x0000000000037919 */ /* 0x000e220000002200 */
[----:B------:R-:W1:Y:S01]  /*03e0*/  S2R R7, SR_TID.Z ;  /* 0x0000000000077919 */ /* 0x000e620000002300 */
[----:B0-----:R-:W-:-:S05]  /*03f0*/  IMAD.IADD R0, R0, 0x1, R3 ;  /* 0x0000000100007824 */ /* 0x001fca00078e0203 */
[----:B-1----:R-:W-:-:S04]  /*0400*/  LOP3.LUT R0, R0, R7, RZ, 0xfc, !PT ;  /* 0x0000000700007212 */ /* 0x002fc800078efcff */
[----:B------:R-:W-:Y:S01]  /*0410*/  ISETP.NE.AND P0, PT, R0, RZ, PT ;  /* 0x000000ff0000720c */ /* 0x000fe20003f05270 */
[----:B------:R-:W-:-:S12]  /*0420*/  BRA.DIV UR4, `(.L_x_2) ;  /* 0x0000001a04c07947 */ /* 0x000fd8000b800000 */
[----:B------:R-:W-:Y:S06]  /*0430*/  BAR.SYNC.DEFER_BLOCKING 0x0 ;  /* 0x0000000000007b1d */ /* 0x000fec0000010000 */
.L_x_31:
[----:B------:R-:W-:Y:S04]  /*0440*/  BSSY B0, `(.L_x_3) ;  /* 0x0000020000007945 */ /* 0x000fe80003800000 */
[----:B------:R-:W-:Y:S05]  /*0450*/  @P0 BRA `(.L_x_4) ;  /* 0x0000000000780947 */ /* 0x000fea0003800000 */
[----:B------:R-:W0:Y:S01]  /*0460*/  S2R R3, SR_LANEID ;  /* 0x0000000000037919 */ /* 0x000e220000000000 */
[----:B------:R-:W-:Y:S02]  /*0470*/  VOTEU.ANY UR4, UPT, PT ;  /* 0x0000000000047886 */ /* 0x000fe400038e0100 */
[----:B------:R-:W0:Y:S01]  /*0480*/  FLO.U32 R6, UR4 ;  /* 0x0000000400067d00 */ /* 0x000e2200080e0000 */
[----:B------:R-:W-:Y:S01]  /*0490*/  UPOPC UR5, UR4 ;  /* 0x00000004000572bf */ /* 0x000fe20008000000 */
[----:B0-----:R-:W-:-:S05]  /*04a0*/  ISETP.EQ.U32.AND P0, PT, R6, R3, PT ;  /* 0x000000030600720c */ /* 0x001fca0003f02070 */
[----:B------:R-:W-:-:S08]  /*04b0*/  IMAD R3, R29, UR5, RZ ;  /* 0x000000051d037c24 */ /* 0x000fd0000f8e02ff */
[----:B------:R-:W-:Y:S02]  /*04c0*/  @P0 R2UR UR6, R18 ;  /* 0x00000000120602ca */ /* 0x000fe400000e0000 */
[----:B------:R-:W-:Y:S01]  /*04d0*/  @P0 R2UR UR7, R19 ;  /* 0x00000000130702ca */ /* 0x000fe200000e0000 */
[----:B------:R-:W-:Y:S01]  /*04e0*/  @!PT LDS RZ, [RZ] ;  /* 0x00000000fffff984 */ /* 0x000fe20000000800 */
[----:B------:R-:W-:Y:S01]  /*04f0*/  @!PT LDS RZ, [RZ] ;  /* 0x00000000fffff984 */ /* 0x000fe20000000800 */
[----:B------:R-:W-:Y:S01]  /*0500*/  @!PT LDS RZ, [RZ] ;  /* 0x00000000fffff984 */ /* 0x000fe20000000800 */
[----:B------:R-:W-:Y:S01]  /*0510*/  @!PT LDS RZ, [RZ] ;  /* 0x00000000fffff984 */ /* 0x000fe20000000800 */
[----:B------:R-:W-:-:S00]  /*0520*/  @P0 MEMBAR.ALL.CTA ;  /* 0x0000000000000992 */ /* 0x000fc00000008000 */
[----:B------:R-:W-:Y:S06]  /*0530*/  @P0 MEMBAR.ALL.GPU ;  /* 0x0000000000000992 */ /* 0x000fec000000a000 */
[----:B------:R-:W-:-:S00]  /*0540*/  @P0 ERRBAR ;  /* 0x00000000000009ab */ /* 0x000fc00000000000 */
[----:B------:R-:W-:Y:S06]  /*0550*/  @P0 CGAERRBAR ;  /* 0x00000000000005ab */ /* 0x000fec0000000000 */
[----:B------:R-:W2:Y:S01]  /*0560*/  @P0 ATOM.E.ADD.STRONG.GPU PT, R3, desc[UR6][R4.64+0x4], R3 ;  /* 0x800004030403098a */ /* 0x000ea200081ef106 */
[----:B------:R-:W0:Y:S02]  /*0570*/  S2R R7, SR_LTMASK ;  /* 0x0000000000077919 */ /* 0x000e240000003900 */
[----:B0-----:R-:W-:-:S06]  /*0580*/  LOP3.LUT R7, R7, UR4, RZ, 0xc0, !PT ;  /* 0x0000000407077c12 */ /* 0x001fcc000f8ec0ff */
[----:B------:R-:W0:Y:S01]  /*0590*/  POPC R7, R7 ;  /* 0x0000000700077309 */ /* 0x000e220000000000 */
[----:B--2---:R-:W0:Y:S02]  /*05a0*/  SHFL.IDX PT, R0, R3, R6, 0x1f ;  /* 0x00001f0603007589 */ /* 0x004e2400000e0000 */
[----:B0-----:R-:W-:-:S07]  /*05b0*/  IMAD R0, R29, R7, R0 ;  /* 0x000000071d007224 */ /* 0x001fce00078e0200 */
.L_x_5:
[----:B------:R-:W-:Y:S05]  /*05c0*/  YIELD ;  /* 0x0000000000007946 */ /* 0x000fea0003800000 */
[----:B------:R-:W-:Y:S02]  /*05d0*/  R2UR UR4, R18 ;  /* 0x00000000120472ca */ /* 0x000fe400000e0000 */
[----:B------:R-:W-:-:S13]  /*05e0*/  R2UR UR5, R19 ;  /* 0x00000000130572ca */ /* 0x000fda00000e0000 */
[----:B------:R-:W2:Y:S04]  /*05f0*/  LD.E.STRONG.GPU R3, desc[UR4][R4.64+0x4] ;  /* 0x0000040404037980 */ /* 0x000ea8000c10f900 */
[----:B--2---:R-:W-:Y:S01]  /*0600*/  CCTL.IVALL ;  /* 0x00000000ff00798f */ /* 0x004fe20002000000 */
[----:B------:R-:W-:-:S04]  /*0610*/  LOP3.LUT R3, R3, R0, RZ, 0x3c, !PT ;  /* 0x0000000003037212 */ /* 0x000fc800078e3cff */
[----:B------:R-:W-:-:S13]  /*0620*/  ISETP.GT.AND P0, PT, R3, -0x1, PT ;  /* 0xffffffff0300780c */ /* 0x000fda0003f04270 */
[----:B------:R-:W-:Y:S05]  /*0630*/  @P0 BRA `(.L_x_5) ;  /* 0xfffffffc00e00947 */ /* 0x000fea000383ffff */
.L_x_4:
[----:B------:R-:W-:Y:S05]  /*0640*/  BSYNC B0 ;  /* 0x0000000000007941 */ /* 0x000fea0003800000 */
.L_x_3:
[----:B------:R-:W-:-:S03]  /*0650*/  UMOV UR4, 0xffffffff ;  /* 0xffffffff00047882 */ /* 0x000fc60000000000 */
[----:B------:R-:W-:Y:S05]  /*0660*/  BRA.DIV UR4, `(.L_x_6) ;  /* 0x0000001a04607947 */ /* 0x000fea000b800000 */
[----:B------:R-:W-:Y:S06]  /*0670*/  BAR.SYNC.DEFER_BLOCKING 0x0 ;  /* 0x0000000000007b1d */ /* 0x000fec0000010000 */
.L_x_34:
[----:B------:R-:W0:Y:S01]  /*0680*/  LDC.64 R6, c[0x0][0x388] ;  /* 0x0000e200ff067b82 */ /* 0x000e220000000a00 */
[----:B------:R-:W-:Y:S01]  /*0690*/  IMAD.MOV.U32 R30, RZ, RZ, RZ ;  /* 0x000000ffff1e7224 */ /* 0x000fe200078e00ff */
[----:B0-----:R-:W-:-:S04]  /*06a0*/  IABS R3, R7 ;  /* 0x0000000700037213 */ /* 0x001fc80000000000 */
[----:B------:R-:W0:Y:S08]  /*06b0*/  I2F.RP R0, R3 ;  /* 0x0000000300007306 */ /* 0x000e300000209400 */
[----:B0-----:R-:W0:Y:S02]  /*06c0*/  MUFU.RCP R0, R0 ;  /* 0x0000000000007308 */ /* 0x001e240000001000 */
[----:B0-----:R-:W-:-:S06]  /*06d0*/  VIADD R4, R0, 0xffffffe ;  /* 0x0ffffffe00047836 */ /* 0x001fcc0000000000 */
[----:B------:R0:W1:Y:S02]  /*06e0*/  F2I.FTZ.U32.TRUNC.NTZ R5, R4 ;  /* 0x0000000400057305 */ /* 0x000064000021f000 */
[----:B0-----:R-:W-:Y:S02]  /*06f0*/  HFMA2 R4, -RZ, RZ, 0, 0 ;  /* 0x00000000ff047431 */ /* 0x001fe400000001ff */
[----:B-1----:R-:W-:-:S04]  /*0700*/  IMAD.MOV R8, RZ, RZ, -R5 ;  /* 0x000000ffff087224 */ /* 0x002fc800078e0a05 */
[----:B------:R-:W-:Y:S01]  /*0710*/  IMAD R9, R8, R3, RZ ;  /* 0x0000000308097224 */ /* 0x000fe200078e02ff */
[----:B------:R-:W-:-:S03]  /*0720*/  IABS R8, R6 ;  /* 0x0000000600087213 */ /* 0x000fc60000000000 */
[----:B------:R-:W-:-:S06]  /*0730*/  IMAD.HI.U32 R5, R5, R9, R4 ;  /* 0x0000000905057227 */ /* 0x000fcc00078e0004 */
[----:B------:R-:W-:-:S04]  /*0740*/  IMAD.HI.U32 R5, R5, R8, RZ ;  /* 0x0000000805057227 */ /* 0x000fc800078e00ff */
[----:B------:R-:W-:-:S04]  /*0750*/  IMAD.MOV R0, RZ, RZ, -R5 ;  /* 0x000000ffff007224 */ /* 0x000fc800078e0a05 */
[----:B------:R-:W-:-:S05]  /*0760*/  IMAD R0, R3, R0, R8 ;  /* 0x0000000003007224 */ /* 0x000fca00078e0208 */
[----:B------:R-:W-:-:S13]  /*0770*/  ISETP.GT.U32.AND P2, PT, R3, R0, PT ;  /* 0x000000000300720c */ /* 0x000fda0003f44070 */
[----:B------:R-:W-:Y:S02]  /*0780*/  @!P2 IMAD.IADD R0, R0, 0x1, -R3 ;  /* 0x000000010000a824 */ /* 0x000fe400078e0a03 */
[----:B------:R-:W-:Y:S01]  /*0790*/  @!P2 VIADD R5, R5, 0x1 ;  /* 0x000000010505a836 */ /* 0x000fe20000000000 */
[----:B------:R-:W-:Y:S02]  /*07a0*/  ISETP.NE.AND P2, PT, R7, RZ, PT ;  /* 0x000000ff0700720c */ /* 0x000fe40003f45270 */
[----:B------:R-:W-:Y:S02]  /*07b0*/  ISETP.GE.U32.AND P0, PT, R0, R3, PT ;  /* 0x000000030000720c */ /* 0x000fe40003f06070 */
[----:B------:R-:W-:-:S04]  /*07c0*/  LOP3.LUT R0, R6, R7, RZ, 0x3c, !PT ;  /* 0x0000000706007212 */ /* 0x000fc800078e3cff */
[----:B------:R-:W-:-:S07]  /*07d0*/  ISETP.GE.AND P1, PT, R0, RZ, PT ;  /* 0x000000ff0000720c */ /* 0x000fce0003f26270 */
[----:B------:R-:W-:-:S06]  /*07e0*/  @P0 VIADD R5, R5, 0x1 ;  /* 0x0000000105050836 */ /* 0x000fcc0000000000 */
[----:B------:R-:W-:Y:S02]  /*07f0*/  @!P1 IADD3 R5, PT, PT, -R5, RZ, RZ ;  /* 0x000000ff05059210 */ /* 0x000fe40007ffe1ff */
[----:B------:R-:W-:-:S04]  /*0800*/  @!P2 LOP3.LUT R5, RZ, R7, RZ, 0x33, !PT ;  /* 0x00000007ff05a212 */ /* 0x000fc800078e33ff */
[----:B------:R-:W-:-:S04]  /*0810*/  VIMNMX R0, PT, PT, R5, R6, PT ;  /* 0x0000000605007248 */ /* 0x000fc80003fe0100 */
[----:B------:R-:W-:-:S13]  /*0820*/  ISETP.GE.AND P0, PT, R0, 0x1, PT ;  /* 0x000000010000780c */ /* 0x000fda0003f06270 */
[----:B------:R-:W-:Y:S05]  /*0830*/  @!P0 BRA `(.L_x_7) ;  /* 0x0000000c000c8947 */ /* 0x000fea0003800000 */
[----:B------:R-:W-:Y:S01]  /*0840*/  IMAD R3, R2, R5, RZ ;  /* 0x0000000502037224 */ /* 0x000fe200078e02ff */
[----:B------:R-:W-:Y:S01]  /*0850*/  BSSY.RECONVERGENT B0, `(.L_x_7) ;  /* 0x00000c1000007945 */ /* 0x000fe20003800200 */
[----:B------:R-:W-:Y:S02]  /*0860*/  IMAD.MOV.U32 R30, RZ, RZ, RZ ;  /* 0x000000ffff1e7224 */ /* 0x000fe400078e00ff */
[----:B------:R-:W-:-:S07]  /*0870*/  IMAD.IADD R4, R5, 0x1, R3 ;  /* 0x0000000105047824 */ /* 0x000fce00078e0203 */
.L_x_13:
[----:B0-----:R-:W0:Y:S01]  /*0880*/  LDCU UR4, c[0x0][0x388] ;  /* 0x00007100ff0477ac */ /* 0x001e220008000800 */
[----:B-1----:R-:W-:-:S04]  /*0890*/  IADD3 R9, PT, PT, R3, 0x1, RZ ;  /* 0x0000000103097810 */ /* 0x002fc80007ffe0ff */
[----:B------:R-:W-:Y:S01]  /*08a0*/  ISETP.GE.AND P0, PT, R9, R4, PT ;  /* 0x000000040900720c */ /* 0x000fe20003f06270 */
[----:B0-----:R-:W-:-:S04]  /*08b0*/  IMAD.U32 R6, RZ, RZ, UR4 ;  /* 0x00000004ff067e24 */ /* 0x001fc8000f8e00ff */
[--C-:B------:R-:W-:Y:S01]  /*08c0*/  IMAD R5, R3, R6, R6.reuse ;  /* 0x0000000603057224 */ /* 0x100fe200078e0206 */
[----:B------:R-:W-:Y:S01]  /*08d0*/  ISETP.GE.U32.AND P1, PT, R6, 0x4, PT ;  /* 0x000000040600780c */ /* 0x000fe20003f26070 */
[--C-:B------:R-:W-:Y:S01]  /*08e0*/  IMAD.MOV R0, RZ, RZ, -R6.reuse ;  /* 0x000000ffff007224 */ /* 0x100fe200078e0a06 */
[----:B------:R-:W-:Y:S01]  /*08f0*/  MOV R3, R9 ;  /* 0x0000000900037202 */ /* 0x000fe20000000f00 */
[----:B------:R-:W-:-:S04]  /*0900*/  IMAD.IADD R7, R5, 0x1, R6 ;  /* 0x0000000105077824 */ /* 0x000fc800078e0206 */
[----:B------:R-:W-:Y:S02]  /*0910*/  IMAD R7, R0, 0x2, R7 ;  /* 0x0000000200077824 */ /* 0x000fe400078e0207 */
[----:B------:R-:W-:-:S04]  /*0920*/  IMAD.MOV.U32 R0, RZ, RZ, 0x1 ;  /* 0x00000001ff007424 */ /* 0x000fc800078e00ff */
[----:B--2---:R-:W-:Y:S05]  /*0930*/  @!P1 BRA `(.L_x_8) ;  /* 0x0000000400549947 */ /* 0x004fea0003800000 */
[----:B------:R-:W-:Y:S01]  /*0940*/  LOP3.LUT R20, R6, 0x7ffffffc, RZ, 0xc0, !PT ;  /* 0x7ffffffc06147812 */ /* 0x000fe200078ec0ff */
[----:B------:R-:W-:Y:S01]  /*0950*/  BSSY.RECONVERGENT B1, `(.L_x_9) ;  /* 0x0000052000017945 */ /* 0x000fe20003800200 */
[----:B------:R-:W-:Y:S02]  /*0960*/  VIADD R31, R5, 0x1 ;  /* 0x00000001051f7836 */ /* 0x000fe40000000000 */
[----:B------:R-:W-:Y:S02]  /*0970*/  VIADD R21, R7, 0x1 ;  /* 0x0000000107157836 */ /* 0x000fe40000000000 */
[----:B------:R-:W-:Y:S02]  /*0980*/  IMAD.MOV.U32 R0, RZ, RZ, RZ ;  /* 0x000000ffff007224 */ /* 0x000fe400078e00ff */
[----:B------:R-:W-:-:S07]  /*0990*/  IMAD.MOV R20, RZ, RZ, -R20 ;  /* 0x000000ffff147224 */ /* 0x000fce00078e0a14 */
.L_x_10:
[C---:B------:R-:W-:Y:S01]  /*09a0*/  R2UR UR4, R18.reuse ;  /* 0x00000000120472ca */ /* 0x040fe200000e0000 */
[----:B-1----:R-:W-:Y:S01]  /*09b0*/  IMAD.WIDE R8, R31, 0x4, R22 ;  /* 0x000000041f087825 */ /* 0x002fe200078e0216 */
[C---:B------:R-:W-:Y:S02]  /*09c0*/  R2UR UR5, R19.reuse ;  /* 0x00000000130572ca */ /* 0x040fe400000e0000 */
[C---:B------:R-:W-:Y:S02]  /*09d0*/  R2UR UR6, R18.reuse ;  /* 0x00000000120672ca */ /* 0x040fe400000e0000 */
[C---:B------:R-:W-:Y:S02]  /*09e0*/  R2UR UR7, R19.reuse ;  /* 0x00000000130772ca */ /* 0x040fe400000e0000 */
[----:B------:R-:W-:Y:S02]  /*09f0*/  R2UR UR8, R18 ;  /* 0x00000000120872ca */ /* 0x000fe400000e0000 */
[----:B------:R-:W-:-:S02]  /*0a00*/  R2UR UR9, R19 ;  /* 0x00000000130972ca */ /* 0x000fc400000e0000 */
[C---:B------:R-:W-:Y:S02]  /*0a10*/  R2UR UR10, R18.reuse ;  /* 0x00000000120a72ca */ /* 0x040fe400000e0000 */
[C---:B------:R-:W-:Y:S01]  /*0a20*/  R2UR UR11, R19.reuse ;  /* 0x00000000130b72ca */ /* 0x040fe200000e0000 */
[----:B------:R-:W2:Y:S01]  /*0a30*/  LDG.E R32, desc[UR4][R8.64+-0x8] ;  /* 0xfffff80408207981 */ /* 0x000ea2000c1e1900 */
[----:B------:R-:W-:Y:S02]  /*0a40*/  R2UR UR12, R18 ;  /* 0x00000000120c72ca */ /* 0x000fe400000e0000 */
[----:B------:R-:W-:Y:S01]  /*0a50*/  R2UR UR13, R19 ;  /* 0x00000000130d72ca */ /* 0x000fe200000e0000 */
[----:B------:R-:W2:Y:S01]  /*0a60*/  LDG.E R15, desc[UR6][R8.64+-0xc] ;  /* 0xfffff406080f7981 */ /* 0x000ea2000c1e1900 */
[----:B------:R-:W-:-:S03]  /*0a70*/  IMAD.WIDE R10, R31, 0x4, R24 ;  /* 0x000000041f0a7825 */ /* 0x000fc600078e0218 */
[----:B------:R-:W3:Y:S01]  /*0a80*/  LDG.E R35, desc[UR8][R8.64+-0x4] ;  /* 0xfffffc0808237981 */ /* 0x000ee2000c1e1900 */
[----:B------:R-:W-:-:S03]  /*0a90*/  IMAD.WIDE R12, R21, 0x4, R22 ;  /* 0x00000004150c7825 */ /* 0x000fc600078e0216 */
[----:B------:R-:W4:Y:S04]  /*0aa0*/  LDG.E R33, desc[UR10][R10.64] ;  /* 0x0000000a0a217981 */ /* 0x000f28000c1e1900 */
[----:B------:R-:W5:Y:S01]  /*0ab0*/  LDG.E R37, desc[UR12][R12.64+-0x8] ;  /* 0xfffff80c0c257981 */ /* 0x000f62000c1e1900 */
[----:B------:R-:W-:Y:S01]  /*0ac0*/  UMOV UR4, 0x9999999a ;  /* 0x9999999a00047882 */ /* 0x000fe20000000000 */
[----:B------:R-:W-:Y:S01]  /*0ad0*/  UMOV UR5, 0x3fc99999 ;  /* 0x3fc9999900057882 */ /* 0x000fe20000000000 */
[----:B--2---:R-:W-:-:S04]  /*0ae0*/  FADD R14, R32, R15 ;  /* 0x0000000f200e7221 */ /* 0x004fc80000000000 */
[----:B---3--:R-:W-:-:S04]  /*0af0*/  FADD R14, R14, R35 ;  /* 0x000000230e0e7221 */ /* 0x008fc80000000000 */
[----:B----4-:R-:W-:Y:S02]  /*0b00*/  FADD R14, R14, R33 ;  /* 0x000000210e0e7221 */ /* 0x010fe40000000000 */
[----:B------:R-:W2:Y:S02]  /*0b10*/  LDG.E R33, desc[UR8][R8.64] ;  /* 0x0000000808217981 */ /* 0x000ea4000c1e1900 */
[----:B-----5:R-:W-:-:S04]  /*0b20*/  FADD R34, R14, R37 ;  /* 0x000000250e227221 */ /* 0x020fc80000000000 */
[----:B------:R-:W0:Y:S02]  /*0b30*/  F2F.F64.F32 R14, R34 ;  /* 0x00000022000e7310 */ /* 0x000e240000201800 */
[----:B0-----:R-:W-:-:S06]  /*0b40*/  DMUL R14, R14, UR4 ;  /* 0x000000040e0e7c28 */ /* 0x001fcc0008000000 */
[----:B------:R-:W0:Y:S02]  /*0b50*/  F2F.F32.F64 R37, R14 ;  /* 0x0000000e00257310 */ /* 0x000e240000301000 */
[----:B0-----:R0:W-:Y:S04]  /*0b60*/  STG.E desc[UR6][R8.64+-0x8], R37 ;  /* 0xfffff82508007986 */ /* 0x0011e8000c101906 */
[----:B------:R-:W3:Y:S04]  /*0b70*/  LDG.E R15, desc[UR10][R10.64+0x4] ;  /* 0x0000040a0a0f7981 */ /* 0x000ee8000c1e1900 */
[----:B------:R-:W4:Y:S01]  /*0b80*/  LDG.E R34, desc[UR12][R12.64+-0x4] ;  /* 0xfffffc0c0c227981 */ /* 0x000f22000c1e1900 */
[--C-:B------:R-:W-:Y:S01]  /*0b90*/  FADD R36, R35, R37.reuse ;  /* 0x0000002523247221 */ /* 0x100fe20000000000 */
[----:B0-----:R-:W-:-:S02]  /*0ba0*/  FADD R37, -R32, R37 ;  /* 0x0000002520257221 */ /* 0x001fc40000000100 */
[----:B------:R-:W5:Y:S01]  /*0bb0*/  LDG.E R32, desc[UR8][R8.64+0x4] ;  /* 0x0000040808207981 */ /* 0x000f62000c1e1900 */
[----:B--2---:R-:W-:-:S04]  /*0bc0*/  FADD R36, R36, R33 ;  /* 0x0000002124247221 */ /* 0x004fc80000000000 */
[----:B---3--:R-:W-:-:S04]  /*0bd0*/  FADD R36, R36, R15 ;  /* 0x0000000f24247221 */ /* 0x008fc80000000000 */
[----:B----4-:R-:W-:-:S04]  /*0be0*/  FADD R36, R36, R34 ;  /* 0x0000002224247221 */ /* 0x010fc80000000000 */
[----:B------:R-:W0:Y:S02]  /*0bf0*/  F2F.F64.F32 R14, R36 ;  /* 0x00000024000e7310 */ /* 0x000e240000201800 */
[----:B0-----:R-:W-:-:S06]  /*0c00*/  DMUL R14, R14, UR4 ;  /* 0x000000040e0e7c28 */ /* 0x001fcc0008000000 */
[----:B------:R-:W0:Y:S02]  /*0c10*/  F2F.F32.F64 R34, R14 ;  /* 0x0000000e00227310 */ /* 0x000e240000301000 */
[----:B0-----:R0:W-:Y:S04]  /*0c20*/  STG.E desc[UR6][R8.64+-0x4], R34 ;  /* 0xfffffc2208007986 */ /* 0x0011e8000c101906 */
[----:B------:R-:W2:Y:S04]  /*0c30*/  LDG.E R14, desc[UR10][R10.64+0x8] ;  /* 0x0000080a0a0e7981 */ /* 0x000ea8000c1e1900 */
[----:B------:R-:W3:Y:S01]  /*0c40*/  LDG.E R36, desc[UR12][R12.64] ;  /* 0x0000000c0c247981 */ /* 0x000ee2000c1e1900 */
[----:B------:R-:W-:-:S04]  /*0c50*/  FADD R15, R33, R34 ;  /* 0x00000022210f7221 */ /* 0x000fc80000000000 */
[----:B-----5:R-:W-:-:S04]  /*0c60*/  FADD R15, R15, R32 ;  /* 0x000000200f0f7221 */ /* 0x020fc80000000000 */
[----:B--2---:R-:W-:-:S04]  /*0c70*/  FADD R15, R15, R14 ;  /* 0x0000000e0f0f7221 */ /* 0x004fc80000000000 */
[----:B---3--:R-:W-:-:S06]  /*0c80*/  FADD R15, R15, R36 ;  /* 0x000000240f0f7221 */ /* 0x008fcc0000000000 */
[----:B------:R-:W1:Y:S02]  /*0c90*/  F2F.F64.F32 R14, R15 ;  /* 0x0000000f000e7310 */ /* 0x000e640000201800 */
[----:B-1----:R-:W-:-:S06]  /*0ca0*/  DMUL R14, R14, UR4 ;  /* 0x000000040e0e7c28 */ /* 0x002fcc0008000000 */
[----:B------:R1:W2:Y:S04]  /*0cb0*/  F2F.F32.F64 R36, R14 ;  /* 0x0000000e00247310 */ /* 0x0002a80000301000 */
[----:B-1----:R-:W3:Y:S04]  /*0cc0*/  LDG.E R14, desc[UR8][R8.64+0x8] ;  /* 0x00000808080e7981 */ /* 0x002ee8000c1e1900 */
[----:B--2---:R1:W-:Y:S04]  /*0cd0*/  STG.E desc[UR6][R8.64], R36 ;  /* 0x0000002408007986 */ /* 0x0043e8000c101906 */
[----:B------:R2:W4:Y:S04]  /*0ce0*/  LDG.E R10, desc[UR10][R10.64+0xc] ;  /* 0x00000c0a0a0a7981 */ /* 0x000528000c1e1900 */
[----:B------:R-:W5:Y:S01]  /*0cf0*/  LDG.E R13, desc[UR12][R12.64+0x4] ;  /* 0x0000040c0c0d7981 */ /* 0x000f62000c1e1900 */
[----:B--2---:R-:W-:Y:S01]  /*0d00*/  FADD R11, R32, R36 ;  /* 0x00000024200b7221 */ /* 0x004fe20000000000 */
[----:B------:R-:W-:Y:S01]  /*0d10*/  IADD3 R20, PT, PT, R20, 0x4, RZ ;  /* 0x0000000414147810 */ /* 0x000fe20007ffe0ff */
[----:B------:R-:W-:-:S03]  /*0d20*/  FADD R37, |R37|, R30 ;  /* 0x0000001e25257221 */ /* 0x000fc60000000200 */
[----:B------:R-:W-:Y:S01]  /*0d30*/  ISETP.NE.AND P1, PT, R20, RZ, PT ;  /* 0x000000ff1400720c */ /* 0x000fe20003f25270 */
[----:B0-----:R-:W-:Y:S01]  /*0d40*/  FADD R34, -R35, R34 ;  /* 0x0000002223227221 */ /* 0x001fe20000000100 */
[----:B------:R-:W-:-:S03]  /*0d50*/  FADD R33, -R33, R36 ;  /* 0x0000002421217221 */ /* 0x000fc60000000100 */
[----:B------:R-:W-:-:S04]  /*0d60*/  FADD R34, R37, |R34| ;  /* 0x4000002225227221 */ /* 0x000fc80000000000 */
[----:B------:R-:W-:Y:S01]  /*0d70*/  FADD R33, R34, |R33| ;  /* 0x4000002122217221 */ /* 0x000fe20000000000 */
[----:B------:R-:W-:Y:S02]  /*0d80*/  VIADD R0, R0, 0x4 ;  /* 0x0000000400007836 */ /* 0x000fe40000000000 */
[----:B------:R-:W-:Y:S02]  /*0d90*/  VIADD R31, R31, 0x4 ;  /* 0x000000041f1f7836 */ /* 0x000fe40000000000 */
[----:B------:R-:W-:Y:S02]  /*0da0*/  VIADD R21, R21, 0x4 ;  /* 0x0000000415157836 */ /* 0x000fe40000000000 */
[----:B---3--:R-:W-:-:S04]  /*0db0*/  FADD R11, R11, R14 ;  /* 0x0000000e0b0b7221 */ /* 0x008fc80000000000 */
[----:B----4-:R-:W-:-:S04]  /*0dc0*/  FADD R14, R11, R10 ;  /* 0x0000000a0b0e7221 */ /* 0x010fc80000000000 */
[----:B-----5:R-:W-:-:S06]  /*0dd0*/  FADD R14, R14, R13 ;  /* 0x0000000d0e0e7221 */ /* 0x020fcc0000000000 */
[----:B------:R-:W0:Y:S02]  /*0de0*/  F2F.F64.F32 R14, R14 ;  /* 0x0000000e000e7310 */ /* 0x000e240000201800 */
[----:B0-----:R-:W-:Y:S01]  /*0df0*/  DMUL R14, R14, UR4 ;  /* 0x000000040e0e7c28 */ /* 0x001fe20008000000 */
[----:B------:R-:W-:Y:S02]  /*0e00*/  R2UR UR4, R18 ;  /* 0x00000000120472ca */ /* 0x000fe400000e0000 */
[----:B------:R-:W-:-:S07]  /*0e10*/  R2UR UR5, R19 ;  /* 0x00000000130572ca */ /* 0x000fce00000e0000 */
[----:B------:R-:W0:Y:S02]  /*0e20*/  F2F.F32.F64 R15, R14 ;  /* 0x0000000e000f7310 */ /* 0x000e240000301000 */
[----:B0-----:R-:W-:-:S04]  /*0e30*/  FADD R30, -R32, R15 ;  /* 0x0000000f201e7221 */ /* 0x001fc80000000100 */
[----:B------:R1:W-:Y:S01]  /*0e40*/  STG.E desc[UR4][R8.64+0x4], R15 ;  /* 0x0000040f08007986 */ /* 0x0003e2000c101904 */
[----:B------:R-:W-:Y:S01]  /*0e50*/  FADD R30, R33, |R30| ;  /* 0x4000001e211e7221 */ /* 0x000fe20000000000 */
[----:B------:R-:W-:Y:S06]  /*0e60*/  @P1 BRA `(.L_x_10) ;  /* 0xfffffff800cc1947 */ /* 0x000fec000383ffff */
[----:B------:R-:W-:Y:S05]  /*0e70*/  BSYNC.RECONVERGENT B1 ;  /* 0x0000000000017941 */ /* 0x000fea0003800200 */
.L_x_9:
[----:B------:R-:W-:-:S07]  /*0e80*/  IADD3 R0, PT, PT, R0, 0x1, RZ ;  /* 0x0000000100007810 */ /* 0x000fce0007ffe0ff */
.L_x_8:
[----:B------:R-:W0:Y:S02]  /*0e90*/  LDCU UR4, c[0x0][0x388] ;  /* 0x00007100ff0477ac */ /* 0x000e240008000800 */
[----:B0-----:R-:W-:-:S04]  /*0ea0*/  ULOP3.LUT UR4, UR4, 0x3, URZ, 0xc0, !UPT ;  /* 0x0000000304047892 */ /* 0x001fc8000f8ec0ff */
[----:B------:R-:W-:-:S09]  /*0eb0*/  UISETP.NE.AND UP0, UPT, UR4, URZ, UPT ;  /* 0x000000ff0400728c */ /* 0x000fd2000bf05270 */
[----:B------:R-:W-:Y:S05]  /*0ec0*/  BRA.U !UP0, `(.L_x_11) ;  /* 0x0000000508607547 */ /* 0x000fea000b800000 */
[----:B------:R-:W-:Y:S01]  /*0ed0*/  UISETP.NE.AND UP0, UPT, UR4, 0x1, UPT ;  /* 0x000000010400788c */ /* 0x000fe2000bf05270 */
[----:B------:R-:W-:-:S08]  /*0ee0*/  LOP3.LUT P1, RZ, R6, 0x1, RZ, 0xc0, !PT ;  /* 0x0000000106ff7812 */ /* 0x000fd0000782c0ff */
[----:B------:R-:W-:Y:S05]  /*0ef0*/  BRA.U !UP0, `(.L_x_12) ;  /* 0x0000000108c47547 */ /* 0x000fea000b800000 */
[----:B------:R-:W0:Y:S01]  /*0f00*/  LDC.64 R10, c[0x0][0x380] ;  /* 0x0000e000ff0a7b82 */ /* 0x000e220000000a00 */
[----:B------:R-:W-:Y:S01]  /*0f10*/  R2UR UR4, R18 ;  /* 0x00000000120472ca */ /* 0x000fe200000e0000 */
[----:B-1----:R-:W-:Y:S01]  /*0f20*/  IMAD.IADD R15, R0, 0x1, R5 ;  /* 0x00000001000f7824 */ /* 0x002fe200078e0205 */
[C---:B------:R-:W-:Y:S02]  /*0f30*/  R2UR UR5, R19.reuse ;  /* 0x00000000130572ca */ /* 0x040fe400000e0000 */
[C---:B------:R-:W-:Y:S02]  /*0f40*/  R2UR UR6, R18.reuse ;  /* 0x00000000120672ca */ /* 0x040fe400000e0000 */
[C---:B------:R-:W-:Y:S02]  /*0f50*/  R2UR UR7, R19.reuse ;  /* 0x00000000130772ca */ /* 0x040fe400000e0000 */
[----:B------:R-:W-:Y:S02]  /*0f60*/  R2UR UR8, R18 ;  /* 0x00000000120872ca */ /* 0x000fe400000e0000 */
[----:B------:R-:W-:-:S02]  /*0f70*/  R2UR UR9, R19 ;  /* 0x00000000130972ca */ /* 0x000fc400000e0000 */
[C---:B------:R-:W-:Y:S02]  /*0f80*/  R2UR UR10, R18.reuse ;  /* 0x00000000120a72ca */ /* 0x040fe400000e0000 */
[C---:B------:R-:W-:Y:S02]  /*0f90*/  R2UR UR11, R19.reuse ;  /* 0x00000000130b72ca */ /* 0x040fe400000e0000 */
[----:B------:R-:W-:Y:S02]  /*0fa0*/  R2UR UR12, R18 ;  /* 0x00000000120c72ca */ /* 0x000fe400000e0000 */
[----:B------:R-:W-:Y:S01]  /*0fb0*/  R2UR UR13, R19 ;  /* 0x00000000130d72ca */ /* 0x000fe200000e0000 */
[----:B0-----:R-:W-:-:S05]  /*0fc0*/  IMAD.WIDE R14, R15, 0x4, R10 ;  /* 0x000000040f0e7825 */ /* 0x001fca00078e020a */
[----:B------:R-:W2:Y:S01]  /*0fd0*/  LDG.E R21, desc[UR4][R14.64] ;  /* 0x000000040e157981 */ /* 0x000ea2000c1e1900 */
[----:B------:R-:W-:-:S03]  /*0fe0*/  IMAD.IADD R13, R0, 0x1, R7 ;  /* 0x00000001000d7824 */ /* 0x000fc600078e0207 */
[----:B------:R-:W2:Y:S01]  /*0ff0*/  LDG.E R12, desc[UR6][R14.64+-0x4] ;  /* 0xfffffc060e0c7981 */ /* 0x000ea2000c1e1900 */
[----:B------:R-:W-:-:S03]  /*1000*/  IMAD.WIDE.U32 R8, R6, 0x4, R14 ;  /* 0x0000000406087825 */ /* 0x000fc600078e000e */
[----:B------:R-:W3:Y:S01]  /*1010*/  LDG.E R20, desc[UR8][R14.64+0x4] ;  /* 0x000004080e147981 */ /* 0x000ee2000c1e1900 */
[----:B------:R-:W-:-:S03]  /*1020*/  IMAD.WIDE R10, R13, 0x4, R10 ;  /* 0x000000040d0a7825 */ /* 0x000fc600078e020a */
[----:B------:R-:W4:Y:S04]  /*1030*/  LDG.E R32, desc[UR10][R8.64] ;  /* 0x0000000a08207981 */ /* 0x000f28000c1e1900 */
[----:B------:R-:W5:Y:S01]  /*1040*/  LDG.E R34, desc[UR12][R10.64] ;  /* 0x0000000c0a227981 */ /* 0x000f62000c1e1900 */
[----:B------:R-:W-:Y:S01]  /*1050*/  UMOV UR4, 0x9999999a ;  /* 0x9999999a00047882 */ /* 0x000fe20000000000 */
[----:B------:R-:W-:Y:S02]  /*1060*/  UMOV UR5, 0x3fc99999 ;  /* 0x3fc9999900057882 */ /* 0x000fe40000000000 */
[----:B------:R-:W5:Y:S01]  /*1070*/  LDG.E R33, desc[UR8][R14.64+0x8] ;  /* 0x000008080e217981 */ /* 0x000f62000c1e1900 */
[----:B--2---:R-:W-:-:S04]  /*1080*/  FADD R13, R21, R12 ;  /* 0x0000000c150d7221 */ /* 0x004fc80000000000 */
[----:B---3--:R-:W-:-:S04]  /*1090*/  FADD R13, R13, R20 ;  /* 0x000000140d0d7221 */ /* 0x008fc80000000000 */
[----:B----4-:R-:W-:-:S04]  /*10a0*/  FADD R13, R13, R32 ;  /* 0x000000200d0d7221 */ /* 0x010fc80000000000 */
[----:B-----5:R-:W-:-:S04]  /*10b0*/  FADD R34, R13, R34 ;  /* 0x000000220d227221 */ /* 0x020fc80000000000 */
[----:B------:R-:W0:Y:S02]  /*10c0*/  F2F.F64.F32 R12, R34 ;  /* 0x00000022000c7310 */ /* 0x000e240000201800 */
[----:B0-----:R-:W-:-:S06]  /*10d0*/  DMUL R12, R12, UR4 ;  /* 0x000000040c0c7c28 */ /* 0x001fcc0008000000 */
[----:B------:R-:W0:Y:S02]  /*10e0*/  F2F.F32.F64 R31, R12 ;  /* 0x0000000c001f7310 */ /* 0x000e240000301000 */
[----:B0-----:R0:W-:Y:S04]  /*10f0*/  STG.E desc[UR6][R14.64], R31 ;  /* 0x0000001f0e007986 */ /* 0x0011e8000c101906 */
[----:B------:R-:W2:Y:S04]  /*1100*/  LDG.E R9, desc[UR10][R8.64+0x4] ;  /* 0x0000040a08097981 */ /* 0x000ea8000c1e1900 */
[----:B------:R-:W3:Y:S01]  /*1110*/  LDG.E R11, desc[UR12][R10.64+0x4] ;  /* 0x0000040c0a0b7981 */ /* 0x000ee2000c1e1900 */
[----:B------:R-:W-:-:S04]  /*1120*/  FADD R32, R20, R31 ;  /* 0x0000001f14207221 */ /* 0x000fc80000000000 */
[----:B------:R-:W-:Y:S01]  /*1130*/  FADD R32, R32, R33 ;  /* 0x0000002120207221 */ /* 0x000fe20000000000 */
[----:B------:R-:W-:-:S04]  /*1140*/  FADD R21, -R21, R31 ;  /* 0x0000001f15157221 */ /* 0x000fc80000000100 */
[----:B------:R-:W-:Y:S01]  /*1150*/  FADD R21, R30, |R21| ;  /* 0x400000151e157221 */ /* 0x000fe20000000000 */
[----:B------:R-:W-:Y:S02]  /*1160*/  VIADD R0, R0, 0x2 ;  /* 0x0000000200007836 */ /* 0x000fe40000000000 */
[----:B--2---:R-:W-:-:S04]  /*1170*/  FADD R32, R32, R9 ;  /* 0x0000000920207221 */ /* 0x004fc80000000000 */
[----:B---3--:R-:W-:-:S04]  /*1180*/  FADD R32, R32, R11 ;  /* 0x0000000b20207221 */ /* 0x008fc80000000000 */
[----:B------:R-:W1:Y:S02]  /*1190*/  F2F.F64.F32 R12, R32 ;  /* 0x00000020000c7310 */ /* 0x000e640000201800 */
[----:B-1----:R-:W-:Y:S01]  /*11a0*/  DMUL R12, R12, UR4 ;  /* 0x000000040c0c7c28 */ /* 0x002fe20008000000 */
[----:B------:R-:W-:Y:S02]  /*11b0*/  R2UR UR4, R18 ;  /* 0x00000000120472ca */ /* 0x000fe400000e0000 */
[----:B------:R-:W-:-:S07]  /*11c0*/  R2UR UR5, R19 ;  /* 0x00000000130572ca */ /* 0x000fce00000e0000 */
[----:B------:R-:W1:Y:S06]  /*11d0*/  F2F.F32.F64 R13, R12 ;  /* 0x0000000c000d7310 */ /* 0x000e6c0000301000 */
[----:B-1----:R0:W-:Y:S01]  /*11e0*/  STG.E desc[UR4][R14.64+0x4], R13 ;  /* 0x0000040d0e007986 */ /* 0x0021e2000c101904 */
[----:B------:R-:W-:-:S04]  /*11f0*/  FADD R20, -R20, R13 ;  /* 0x0000000d14147221 */ /* 0x000fc80000000100 */
[----:B------:R-:W-:-:S07]  /*1200*/  FADD R30, R21, |R20| ;  /* 0x40000014151e7221 */ /* 0x000fce0000000000 */
.L_x_12:
[----:B------:R-:W-:Y:S05]  /*1210*/  @!P1 BRA `(.L_x_11) ;  /* 0x00000000008c9947 */ /* 0x000fea0003800000 */
[----:B-1----:R-:W1:Y:S01]  /*1220*/  LDC.64 R8, c[0x0][0x380] ;  /* 0x0000e000ff087b82 */ /* 0x002e620000000a00 */
[C---:B------:R-:W-:Y:S02]  /*1230*/  R2UR UR4, R18.reuse ;  /* 0x00000000120472ca */ /* 0x040fe400000e0000 */
[C---:B------:R-:W-:Y:S02]  /*1240*/  R2UR UR5, R19.reuse ;  /* 0x00000000130572ca */ /* 0x040fe400000e0000 */
[C---:B------:R-:W-:Y:S02]  /*1250*/  R2UR UR6, R18.reuse ;  /* 0x00000000120672ca */ /* 0x040fe400000e0000 */
[----:B------:R-:W-:Y:S02]  /*1260*/  R2UR UR7, R19 ;  /* 0x00000000130772ca */ /* 0x000fe400000e0000 */
[----:B------:R-:W-:Y:S02]  /*1270*/  IADD3 R11, PT, PT, R5, R0, RZ ;  /* 0x00000000050b7210 */ /* 0x000fe40007ffe0ff */
[----:B------:R-:W-:-:S02]  /*1280*/  R2UR UR8, R18 ;  /* 0x00000000120872ca */ /* 0x000fc400000e0000 */
[C---:B------:R-:W-:Y:S02]  /*1290*/  R2UR UR9, R19.reuse ;  /* 0x00000000130972ca */ /* 0x040fe400000e0000 */
[C---:B------:R-:W-:Y:S02]  /*12a0*/  R2UR UR10, R18.reuse ;  /* 0x00000000120a72ca */ /* 0x040fe400000e0000 */
[C---:B------:R-:W-:Y:S02]  /*12b0*/  R2UR UR11, R19.reuse ;  /* 0x00000000130b72ca */ /* 0x040fe400000e0000 */
[----:B------:R-:W-:Y:S02]  /*12c0*/  R2UR UR12, R18 ;  /* 0x00000000120c72ca */ /* 0x000fe400000e0000 */
[----:B------:R-:W-:Y:S01]  /*12d0*/  R2UR UR13, R19 ;  /* 0x00000000130d72ca */ /* 0x000fe200000e0000 */
[----:B-1----:R-:W-:-:S05]  /*12e0*/  IMAD.WIDE R10, R11, 0x4, R8 ;  /* 0x000000040b0a7825 */ /* 0x002fca00078e0208 */
[----:B------:R-:W2:Y:S01]  /*12f0*/  LDG.E R5, desc[UR4][R10.64] ;  /* 0x000000040a057981 */ /* 0x000ea2000c1e1900 */
[----:B0-----:R-:W-:-:S03]  /*1300*/  IMAD.IADD R15, R7, 0x1, R0 ;  /* 0x00000001070f7824 */ /* 0x001fc600078e0200 */
[----:B------:R-:W2:Y:S01]  /*1310*/  LDG.E R14, desc[UR6][R10.64+-0x4] ;  /* 0xfffffc060a0e7981 */ /* 0x000ea2000c1e1900 */
[----:B------:R-:W-:-:S03]  /*1320*/  IMAD.WIDE.U32 R12, R6, 0x4, R10 ;  /* 0x00000004060c7825 */ /* 0x000fc600078e000a */
        /* <DEDUP_REMOVED lines=8> */
[----:B----4-:R-:W-:-:S04]  /*13b0*/  FADD R7, R7, R12 ;  /* 0x0000000c07077221 */ /* 0x010fc80000000000 */
[----:B-----5:R-:W-:-:S04]  /*13c0*/  FADD R7, R7, R8 ;  /* 0x0000000807077221 */ /* 0x020fc80000000000 */
[----:B------:R-:W0:Y:S02]  /*13d0*/  F2F.F64.F32 R14, R7 ;  /* 0x00000007000e7310 */ /* 0x000e240000201800 */
[----:B0-----:R-:W-:Y:S01]  /*13e0*/  DMUL R14, R14, UR4 ;  /* 0x000000040e0e7c28 */ /* 0x001fe20008000000 */
[----:B------:R-:W-:Y:S02]  /*13f0*/  R2UR UR4, R18 ;  /* 0x00000000120472ca */ /* 0x000fe400000e0000 */
[----:B------:R-:W-:-:S07]  /*1400*/  R2UR UR5, R19 ;  /* 0x00000000130572ca */ /* 0x000fce00000e0000 */
[----:B------:R-:W0:Y:S06]  /*1410*/  F2F.F32.F64 R14, R14 ;  /* 0x0000000e000e7310 */ /* 0x000e2c0000301000 */
[----:B0-----:R2:W-:Y:S01]  /*1420*/  STG.E desc[UR4][R10.64], R14 ;  /* 0x0000000e0a007986 */ /* 0x0015e2000c101904 */
[----:B------:R-:W-:-:S04]  /*1430*/  FADD R5, -R5, R14 ;  /* 0x0000000e05057221 */ /* 0x000fc80000000100 */
[----:B------:R-:W-:-:S07]  /*1440*/  FADD R30, R30, |R5| ;  /* 0x400000051e1e7221 */ /* 0x000fce0000000000 */
.L_x_11:
[----:B------:R-:W-:Y:S05]  /*1450*/  @!P0 BRA `(.L_x_13) ;  /* 0xfffffff400088947 */ /* 0x000fea000383ffff */
[----:B------:R-:W-:Y:S05]  /*1460*/  BSYNC.RECONVERGENT B0 ;  /* 0x0000000000007941 */ /* 0x000fea0003800200 */
.L_x_7:
[----:B------:R-:W3:Y:S01]  /*1470*/  S2R R0, SR_LANEID ;  /* 0x0000000000007919 */ /* 0x000ee20000000000 */
[----:B------:R-:W4:Y:S01]  /*1480*/  F2I.TRUNC.NTZ R30, R30 ;  /* 0x0000001e001e7305 */ /* 0x000f22000020f100 */
[----:B------:R-:W-:Y:S01]  /*1490*/  VOTEU.ANY UR4, UPT, PT ;  /* 0x0000000000047886 */ /* 0x000fe200038e0100 */
[----:B------:R-:W5:Y:S01]  /*14a0*/  LDC.64 R4, c[0x4][0x48] ;  /* 0x01001200ff047b82 */ /* 0x000f620000000a00 */
[----:B------:R-:W-:-:S07]  /*14b0*/  UFLO.U32 UR4, UR4 ;  /* 0x00000004000472bd */ /* 0x000fce00080e0000 */
[----:B----4-:R-:W4:Y:S01]  /*14c0*/  REDUX.SUM UR5, R30 ;  /* 0x000000001e0573c4 */ /* 0x010f22000000c000 */
[----:B0-----:R-:W-:-:S05]  /*14d0*/  CS2R.32 R31, SR_CgaSize ;  /* 0x00000000001f7805 */ /* 0x001fca0000008a00 */
[----:B------:R-:W-:-:S06]  /*14e0*/  IMAD R31, R31, -0xa0, RZ ;  /* 0xffffff601f1f7824 */ /* 0x000fcc00078e02ff */
[----:B------:R-:W0:Y:S01]  /*14f0*/  LDC R31, c[0x0][R31+0x258] ;  /* 0x000096001f1f7b82 */ /* 0x000e220000000800 */
[----:B------:R-:W-:-:S05]  /*1500*/  CS2R.32 R17, SR_CgaSize ;  /* 0x0000000000117805 */ /* 0x000fca0000008a00 */
[----:B------:R-:W-:-:S06]  /*1510*/  IMAD R17, R17, -0xa0, RZ ;  /* 0xffffff6011117824 */ /* 0x000fcc00078e02ff */
[----:B------:R-:W1:Y:S01]  /*1520*/  LDC R17, c[0x0][R17+0x254] ;  /* 0x0000950011117b82 */ /* 0x000e620000000800 */
[----:B---3--:R-:W-:Y:S01]  /*1530*/  ISETP.EQ.U32.AND P0, PT, R0, UR4, PT ;  /* 0x0000000400007c0c */ /* 0x008fe2000bf02070 */
[----:B----4-:R-:W-:-:S12]  /*1540*/  IMAD.U32 R3, RZ, RZ, UR5 ;  /* 0x00000005ff037e24 */ /* 0x010fd8000f8e00ff */
[----:B------:R-:W-:Y:S02]  /*1550*/  @P0 R2UR UR6, R18 ;  /* 0x00000000120602ca */ /* 0x000fe400000e0000 */
[----:B------:R-:W-:-:S13]  /*1560*/  @P0 R2UR UR7, R19 ;  /* 0x00000000130702ca */ /* 0x000fda00000e0000 */
[----:B-----5:R3:W-:Y:S01]  /*1570*/  @P0 REDG.E.ADD.STRONG.GPU desc[UR6][R4.64], R3 ;  /* 0x000000030400098e */ /* 0x0207e2000c12e106 */
[----:B0-----:R-:W-:-:S04]  /*1580*/  ISETP.NE.U32.AND P0, PT, R31, RZ, PT ;  /* 0x000000ff1f00720c */ /* 0x001fc80003f05070 */
[----:B-1----:R-:W-:-:S13]  /*1590*/  ISETP.NE.AND.EX P0, PT, R17, RZ, PT, P0 ;  /* 0x000000ff1100720c */ /* 0x002fda0003f05300 */
[----:B---3--:R-:W-:Y:S05]  /*15a0*/  @!P0 BRA `(.L_x_14) ;  /* 0x0000000800588947 */ /* 0x008fea0003800000 */
[----:B------:R-:W0:Y:S01]  /*15b0*/  S2R R3, SR_TID.X ;  /* 0x0000000000037919 */ /* 0x000e220000002100 */
[----:B------:R-:W-:Y:S01]  /*15c0*/  UMOV UR4, 0xffffffff ;  /* 0xffffffff00047882 */ /* 0x000fe20000000000 */
[----:B------:R-:W0:Y:S01]  /*15d0*/  S2R R8, SR_TID.Y ;  /* 0x0000000000087919 */ /* 0x000e220000002200 */
[----:B--2---:R-:W1:Y:S01]  /*15e0*/  S2R R10, SR_TID.Z ;  /* 0x00000000000a7919 */ /* 0x004e620000002300 */
[----:B0-----:R-:W-:-:S05]  /*15f0*/  IMAD.IADD R3, R3, 0x1, R8 ;  /* 0x0000000103037824 */ /* 0x001fca00078e0208 */
[----:B-1----:R-:W-:-:S04]  /*1600*/  LOP3.LUT R3, R3, R10, RZ, 0xfc, !PT ;  /* 0x0000000a03037212 */ /* 0x002fc800078efcff */
[----:B------:R-:W-:Y:S01]  /*1610*/  ISETP.NE.AND P0, PT, R3, RZ, PT ;  /* 0x000000ff0300720c */ /* 0x000fe20003f05270 */
[----:B------:R-:W-:-:S12]  /*1620*/  BRA.DIV UR4, `(.L_x_15) ;  /* 0x0000000a04a07947 */ /* 0x000fd8000b800000 */
[----:B------:R-:W-:Y:S06]  /*1630*/  BAR.SYNC.DEFER_BLOCKING 0x0 ;  /* 0x0000000000007b1d */ /* 0x000fec0000010000 */
.L_x_37:
[----:B------:R-:W-:Y:S04]  /*1640*/  BSSY B0, `(.L_x_16) ;  /* 0x0000020000007945 */ /* 0x000fe80003800000 */
[----:B------:R-:W-:Y:S05]  /*1650*/  @P0 BRA `(.L_x_17) ;  /* 0x0000000000780947 */ /* 0x000fea0003800000 */
[----:B------:R-:W-:Y:S01]  /*1660*/  VOTEU.ANY UR4, UPT, PT ;  /* 0x0000000000047886 */ /* 0x000fe200038e0100 */
[----:B------:R-:W-:Y:S01]  /*1670*/  MOV R16, R31 ;  /* 0x0000001f00107202 */ /* 0x000fe20000000f00 */
[----:B------:R-:W0:Y:S01]  /*1680*/  FLO.U32 R7, UR4 ;  /* 0x0000000400077d00 */ /* 0x000e2200080e0000 */
[----:B------:R-:W-:-:S06]  /*1690*/  UPOPC UR5, UR4 ;  /* 0x00000004000572bf */ /* 0x000fcc0008000000 */
[----:B------:R-:W-:Y:S01]  /*16a0*/  IMAD R3, R29, UR5, RZ ;  /* 0x000000051d037c24 */ /* 0x000fe2000f8e02ff */
[----:B0-----:R-:W-:-:S13]  /*16b0*/  ISETP.EQ.U32.AND P0, PT, R7, R0, PT ;  /* 0x000000000700720c */ /* 0x001fda0003f02070 */
        /* <DEDUP_REMOVED lines=16> */
.L_x_18:
        /* <DEDUP_REMOVED lines=8> */
.L_x_17:
[----:B------:R-:W-:Y:S05]  /*1840*/  BSYNC B0 ;  /* 0x0000000000007941 */ /* 0x000fea0003800000 */
.L_x_16:
[----:B------:R-:W-:-:S03]  /*1850*/  UMOV UR4, 0xffffffff ;  /* 0xffffffff00047882 */ /* 0x000fc60000000000 */
[----:B------:R-:W-:Y:S05]  /*1860*/  BRA.DIV UR4, `(.L_x_19) ;  /* 0x0000000a04407947 */ /* 0x000fea000b800000 */
[----:B------:R-:W-:Y:S06]  /*1870*/  BAR.SYNC.DEFER_BLOCKING 0x0 ;  /* 0x0000000000007b1d */ /* 0x000fec0000010000 */
.L_x_40:
[----:B------:R-:W-:Y:S02]  /*1880*/  R2UR UR4, R18 ;  /* 0x00000000120472ca */ /* 0x000fe400000e0000 */
[----:B------:R-:W-:-:S13]  /*1890*/  R2UR UR5, R19 ;  /* 0x00000000130572ca */ /* 0x000fda00000e0000 */
[----:B------:R0:W2:Y:S01]  /*18a0*/  LDG.E R4, desc[UR4][R4.64] ;  /* 0x0000000404047981 */ /* 0x0000a2000c1e1900 */
[----:B------:R-:W-:Y:S01]  /*18b0*/  IMAD R3, R6, R6, RZ ;  /* 0x0000000606037224 */ /* 0x000fe200078e02ff */
[----:B------:R-:W-:Y:S01]  /*18c0*/  BSSY.RECONVERGENT B6, `(.L_x_20) ;  /* 0x000002b000067945 */ /* 0x000fe20003800200 */
[----:B------:R-:W-:-:S03]  /*18d0*/  VIADD R28, R28, 0x1 ;  /* 0x000000011c1c7836 */ /* 0x000fc60000000000 */
[-C--:B------:R-:W-:Y:S02]  /*18e0*/  IABS R9, R3.reuse ;  /* 0x0000000300097213 */ /* 0x080fe40000000000 */
[----:B------:R-:W-:Y:S02]  /*18f0*/  IABS R10, R3 ;  /* 0x00000003000a7213 */ /* 0x000fe40000000000 */
[----:B------:R-:W1:Y:S01]  /*1900*/  I2F.RP R0, R9 ;  /* 0x0000000900007306 */ /* 0x000e620000209400 */
[----:B------:R-:W-:Y:S02]  /*1910*/  ISETP.NE.AND P3, PT, R28, 0x3e8, PT ;  /* 0x000003e81c00780c */ /* 0x000fe40003f65270 */
[----:B------:R-:W-:Y:S02]  /*1920*/  IMAD.MOV R10, RZ, RZ, -R10 ;  /* 0x000000ffff0a7224 */ /* 0x000fe400078e0a0a */
[----:B------:R-:W-:-:S03]  /*1930*/  P2R R30, PR, RZ, 0x8 ;  /* 0x00000008ff1e7803 */ /* 0x000fc60000000000 */
[----:B-1----:R-:W1:Y:S02]  /*1940*/  MUFU.RCP R0, R0 ;  /* 0x0000000000007308 */ /* 0x002e640000001000 */
[----:B-1----:R-:W-:-:S06]  /*1950*/  VIADD R6, R0, 0xffffffe ;  /* 0x0ffffffe00067836 */ /* 0x002fcc0000000000 */
[----:B------:R1:W3:Y:S02]  /*1960*/  F2I.FTZ.U32.TRUNC.NTZ R7, R6 ;  /* 0x0000000600077305 */ /* 0x0002e4000021f000 */
[----:B-1----:R-:W-:Y:S02]  /*1970*/  HFMA2 R6, -RZ, RZ, 0, 0 ;  /* 0x00000000ff067431 */ /* 0x002fe400000001ff */
[----:B---3--:R-:W-:-:S04]  /*1980*/  IMAD.MOV R8, RZ, RZ, -R7 ;  /* 0x000000ffff087224 */ /* 0x008fc800078e0a07 */
[----:B0-----:R-:W-:-:S04]  /*1990*/  IMAD R5, R8, R9, RZ ;  /* 0x0000000908057224 */ /* 0x001fc800078e02ff */
[----:B------:R-:W-:-:S04]  /*19a0*/  IMAD.HI.U32 R7, R7, R5, R6 ;  /* 0x0000000507077227 */ /* 0x000fc800078e0006 */
[----:B------:R-:W-:Y:S01]  /*19b0*/  IMAD.MOV.U32 R5, RZ, RZ, R10 ;  /* 0x000000ffff057224 */ /* 0x000fe200078e000a */
[----:B--2---:R-:W-:Y:S02]  /*19c0*/  IABS R0, R4 ;  /* 0x0000000400007213 */ /* 0x004fe40000000000 */
[----:B------:R-:W-:-:S03]  /*19d0*/  LOP3.LUT R4, R4, R3, RZ, 0x3c, !PT ;  /* 0x0000000304047212 */ /* 0x000fc600078e3cff */
[----:B------:R-:W-:Y:S01]  /*19e0*/  IMAD.HI.U32 R7, R7, R0, RZ ;  /* 0x0000000007077227 */ /* 0x000fe200078e00ff */
[----:B------:R-:W-:-:S03]  /*19f0*/  ISETP.GE.AND P1, PT, R4, RZ, PT ;  /* 0x000000ff0400720c */ /* 0x000fc60003f26270 */
[----:B------:R-:W-:-:S05]  /*1a00*/  IMAD R0, R7, R5, R0 ;  /* 0x0000000507007224 */ /* 0x000fca00078e0200 */
[----:B------:R-:W-:-:S13]  /*1a10*/  ISETP.GT.U32.AND P2, PT, R9, R0, PT ;  /* 0x000000000900720c */ /* 0x000fda0003f44070 */
[----:B------:R-:W-:Y:S02]  /*1a20*/  @!P2 IMAD.IADD R0, R0, 0x1, -R9 ;  /* 0x000000010000a824 */ /* 0x000fe400078e0a09 */
[----:B------:R-:W-:Y:S01]  /*1a30*/  @!P2 VIADD R7, R7, 0x1 ;  /* 0x000000010707a836 */ /* 0x000fe20000000000 */
[----:B------:R-:W-:Y:S02]  /*1a40*/  ISETP.NE.AND P2, PT, R3, RZ, PT ;  /* 0x000000ff0300720c */ /* 0x000fe40003f45270 */
[----:B------:R-:W-:-:S13]  /*1a50*/  ISETP.GE.U32.AND P0, PT, R0, R9, PT ;  /* 0x000000090000720c */ /* 0x000fda0003f06070 */
[----:B------:R-:W-:-:S05]  /*1a60*/  @P0 IADD3 R7, PT, PT, R7, 0x1, RZ ;  /* 0x0000000107070810 */ /* 0x000fca0007ffe0ff */
[----:B------:R-:W-:Y:S01]  /*1a70*/  @!P1 IMAD.MOV R7, RZ, RZ, -R7 ;  /* 0x000000ffff079224 */ /* 0x000fe200078e0a07 */
[----:B------:R-:W-:-:S04]  /*1a80*/  @!P2 LOP3.LUT R7, RZ, R3, RZ, 0x33, !PT ;  /* 0x00000003ff07a212 */ /* 0x000fc800078e33ff */
[C---:B------:R-:W-:Y:S02]  /*1a90*/  ISETP.GT.AND P0, PT, R7.reuse, RZ, PT ;  /* 0x000000ff0700720c */ /* 0x040fe40003f04270 */
[----:B------:R-:W-:-:S04]  /*1aa0*/  ISETP.GT.AND P1, PT, R7, RZ, PT ;  /* 0x000000ff0700720c */ /* 0x000fc80003f24270 */
[----:B------:R-:W-:-:S07]  /*1ab0*/  P2R R32, PR, RZ, 0x2 ;  /* 0x00000002ff207803 */ /* 0x000fce0000000000 */
[----:B------:R-:W-:Y:S05]  /*1ac0*/  @P3 BRA P0, `(.L_x_21) ;  /* 0x0000000000283947 */ /* 0x000fea0000000000 */
[----:B------:R-:W-:Y:S01]  /*1ad0*/  MOV R8, 0x0 ;  /* 0x0000000000087802 */ /* 0x000fe20000000f00 */
[----:B------:R0:W-:Y:S01]  /*1ae0*/  STL [R1], R28 ;  /* 0x0000001c01007387 */ /* 0x0001e20000100800 */
[----:B------:R-:W1:Y:S01]  /*1af0*/  LDCU.64 UR4, c[0x4][0x50] ;  /* 0x01000a00ff0477ac */ /* 0x000e620008000a00 */
[----:B------:R-:W-:Y:S02]  /*1b00*/  IMAD.MOV.U32 R6, RZ, RZ, R26 ;  /* 0x000000ffff067224 */ /* 0x000fe400078e001a */
[----:B------:R-:W-:Y:S01]  /*1b10*/  IMAD.MOV.U32 R7, RZ, RZ, R27 ;  /* 0x000000ffff077224 */ /* 0x000fe200078e001b */
[----:B------:R-:W2:Y:S01]  /*1b20*/  LDC.64 R8, c[0x4][R8] ;  /* 0x0100000008087b82 */ /* 0x000ea20000000a00 */
[----:B-1----:R-:W-:Y:S01]  /*1b30*/  IMAD.U32 R4, RZ, RZ, UR4 ;  /* 0x00000004ff047e24 */ /* 0x002fe2000f8e00ff */
[----:B0-----:R-:W-:-:S07]  /*1b40*/  MOV R5, UR5 ;  /* 0x0000000500057c02 */ /* 0x001fce0008000f00 */
[----:B------:R-:W-:-:S07]  /*1b50*/  LEPC R20, `(.L_x_21) ;  /* 0x000000001014794e */ /* 0x000fce0000000000 */
[----:B--2---:R-:W-:Y:S05]  /*1b60*/  CALL.ABS.NOINC R8 ;  /* 0x0000000008007343 */ /* 0x004fea0003c00000 */
.L_x_21:
[----:B------:R-:W-:Y:S05]  /*1b70*/  BSYNC.RECONVERGENT B6 ;  /* 0x0000000000067941 */ /* 0x000fea0003800200 */
.L_x_20:
[----:B------:R-:W-:-:S05]  /*1b80*/  CS2R.32 R5, SR_CgaSize ;  /* 0x0000000000057805 */ /* 0x000fca0000008a00 */
[----:B------:R-:W-:-:S06]  /*1b90*/  IMAD R5, R5, -0xa0, RZ ;  /* 0xffffff6005057824 */ /* 0x000fcc00078e02ff */
[----:B------:R-:W0:Y:S01]  /*1ba0*/  LDC R5, c[0x0][R5+0x254] ;  /* 0x0000950005057b82 */ /* 0x000e220000000800 */
[----:B------:R-:W-:-:S04]  /*1bb0*/  ISETP.NE.U32.AND P0, PT, R31, RZ, PT ;  /* 0x000000ff1f00720c */ /* 0x000fc80003f05070 */
[----:B0-----:R-:W-:-:S13]  /*1bc0*/  ISETP.NE.AND.EX P0, PT, R5, RZ, PT, P0 ;  /* 0x000000ff0500720c */ /* 0x001fda0003f05300 */
[----:B------:R-:W-:Y:S05]  /*1bd0*/  @!P0 BRA `(.L_x_22) ;  /* 0x0000000000c88947 */ /* 0x000fea0003800000 */
        /* <DEDUP_REMOVED lines=9> */
.L_x_43:
[----:B------:R-:W-:Y:S04]  /*1c70*/  BSSY B0, `(.L_x_24) ;  /* 0x0000021000007945 */ /* 0x000fe80003800000 */
[----:B------:R-:W-:Y:S05]  /*1c80*/  @P0 BRA `(.L_x_25) ;  /* 0x00000000007c0947 */ /* 0x000fea0003800000 */
[----:B------:R-:W0:Y:S01]  /*1c90*/  S2R R3, SR_LANEID ;  /* 0x0000000000037919 */ /* 0x000e220000000000 */
[----:B------:R-:W-:Y:S01]  /*1ca0*/  VOTEU.ANY UR4, UPT, PT ;  /* 0x0000000000047886 */ /* 0x000fe200038e0100 */
[----:B------:R-:W-:Y:S01]  /*1cb0*/  MOV R4, R31 ;  /* 0x0000001f00047202 */ /* 0x000fe20000000f00 */
        /* <DEDUP_REMOVED lines=20> */
.L_x_26:
        /* <DEDUP_REMOVED lines=8> */
.L_x_25:
[----:B------:R-:W-:Y:S05]  /*1e80*/  BSYNC B0 ;  /* 0x0000000000007941 */ /* 0x000fea0003800000 */
.L_x_24:
[----:B------:R-:W-:-:S03]  /*1e90*/  UMOV UR4, 0xffffffff ;  /* 0xffffffff00047882 */ /* 0x000fc60000000000 */
[----:B------:R-:W-:Y:S05]  /*1ea0*/  BRA.DIV UR4, `(.L_x_27) ;  /* 0x0000000604107947 */ /* 0x000fea000b800000 */
[----:B------:R-:W-:Y:S06]  /*1eb0*/  BAR.SYNC.DEFER_BLOCKING 0x0 ;  /* 0x0000000000007b1d */ /* 0x000fec0000010000 */
.L_x_46:
[----:B------:R-:W-:Y:S02]  /*1ec0*/  ISETP.NE.AND P1, PT, R30, RZ, PT ;  /* 0x000000ff1e00720c */ /* 0x000fe40003f25270 */
[----:B------:R-:W-:-:S13]  /*1ed0*/  ISETP.NE.AND P0, PT, R32, RZ, PT ;  /* 0x000000ff2000720c */ /* 0x000fda0003f05270 */
[----:B------:R-:W-:Y:S05]  /*1ee0*/  @P1 BRA P0, `(.L_x_28) ;  /* 0xffffffe000f41947 */ /* 0x000fea000003ffff */
[----:B------:R-:W-:Y:S05]  /*1ef0*/  EXIT ;  /* 0x000000000000794d */ /* 0x000fea0003800000 */
.L_x_22:
[----:B------:R-:W-:Y:S05]  /*1f00*/  BPT.TRAP 0x1 ;  /* 0x000000040000795c */ /* 0x000fea0000300000 */
.L_x_14:
[----:B------:R-:W-:Y:S05]  /*1f10*/  BPT.TRAP 0x1 ;  /* 0x000000040000795c */ /* 0x000fea0000300000 */
.L_x_1:
[----:B------:R-:W-:Y:S05]  /*1f20*/  BPT.TRAP 0x1 ;  /* 0x000000040000795c */ /* 0x000fea0000300000 */
.L_x_2:
[----:B------:R-:W-:Y:S01]  /*1f30*/  BSSY B0, `(.L_x_29) ;  /* 0x000000a000007945 */ /* 0x000fe20003800000 */
[----:B--2---:R-:W-:Y:S02]  /*1f40*/  IMAD.MOV.U32 R14, RZ, RZ, 0x0 ;  /* 0x00000000ff0e7424 */ /* 0x004fe400078e00ff */
[----:B------:R-:W-:Y:S02]  /*1f50*/  IMAD.MOV.U32 R13, RZ, RZ, 0x0 ;  /* 0x00000000ff0d7424 */ /* 0x000fe400078e00ff */
[----:B------:R-:W-:-:S07]  /*1f60*/  IMAD.MOV.U32 R15, RZ, RZ, -0x1 ;  /* 0xffffffffff0f7424 */ /* 0x000fce00078e00ff */
[----:B------:R-:W-:Y:S05]  /*1f70*/  WARPSYNC.COLLECTIVE.ALL `(.L_x_30) ;  /* 0x0000000000147948 */ /* 0x000fea0003c00000 */
[----:B------:R-:W-:-:S04]  /*1f80*/  SHF.L.U32 R13, R13, 0x10, RZ ;  /* 0x000000100d0d7819 */ /* 0x000fc800000006ff */
[----:B------:R-:W-:-:S05]  /*1f90*/  LOP3.LUT R13, R13, 0xf, R14, 0xf8, !PT ;  /* 0x0000000f0d0d7812 */ /* 0x000fca00078ef80e */
[----:B------:R0:W-:Y:S02]  /*1fa0*/  BAR.SYNC.DEFER_BLOCKING R13, R13 ;  /* 0x0000000d0000731d */ /* 0x0001e40000010000 */
[----:B0-----:R-:W-:-:S04]  /*1fb0*/  SHF.R.U32 R13, R13, 0x10, RZ ;  /* 0x000000100d0d7819 */ /* 0x001fc800000016ff */
[----:B------:R-:W-:Y:S05]  /*1fc0*/  ENDCOLLECTIVE ;  /* 0x000000000000791b */ /* 0x000fea0003800000 */
.L_x_30:
[----:B------:R-:W-:Y:S05]  /*1fd0*/  BSYNC B0 ;  /* 0x0000000000007941 */ /* 0x000fea0003800000 */
.L_x_29:
[----:B------:R-:W-:Y:S05]  /*1fe0*/  BRA `(.L_x_31) ;  /* 0xffffffe400147947 */ /* 0x000fea000383ffff */
.L_x_6:
[----:B------:R-:W-:Y:S01]  /*1ff0*/  HFMA2 R14, -RZ, RZ, 0, 0 ;  /* 0x00000000ff0e7431 */ /* 0x000fe200000001ff */
[----:B------:R-:W-:Y:S01]  /*2000*/  BSSY B0, `(.L_x_32) ;  /* 0x0000009000007945 */ /* 0x000fe20003800000 */
        /* <DEDUP_REMOVED lines=8> */
.L_x_33:
[----:B------:R-:W-:Y:S05]  /*2090*/  BSYNC B0 ;  /* 0x0000000000007941 */ /* 0x000fea0003800000 */
.L_x_32:
[----:B------:R-:W-:Y:S05]  /*20a0*/  BRA `(.L_x_34) ;  /* 0xffffffe400747947 */ /* 0x000fea000383ffff */
.L_x_15:
[----:B------:R-:W-:Y:S01]  /*20b0*/  BSSY B0, `(.L_x_35) ;  /* 0x000000a000007945 */ /* 0x000fe20003800000 */
[----:B------:R-:W-:Y:S01]  /*20c0*/  IMAD.MOV.U32 R14, RZ, RZ, 0x0 ;  /* 0x00000000ff0e7424 */ /* 0x000fe200078e00ff */
[----:B------:R-:W-:Y:S01]  /*20d0*/  MOV R13, 0x0 ;  /* 0x00000000000d7802 */ /* 0x000fe20000000f00 */
[----:B------:R-:W-:-:S07]  /*20e0*/  IMAD.MOV.U32 R15, RZ, RZ, -0x1 ;  /* 0xffffffffff0f7424 */ /* 0x000fce00078e00ff */
[----:B------:R-:W-:Y:S05]  /*20f0*/  WARPSYNC.COLLECTIVE.ALL `(.L_x_36) ;  /* 0x0000000000147948 */ /* 0x000fea0003c00000 */
[----:B------:R-:W-:-:S04]  /*2100*/  SHF.L.U32 R13, R13, 0x10, RZ ;  /* 0x000000100d0d7819 */ /* 0x000fc800000006ff */
[----:B------:R-:W-:-:S05]  /*2110*/  LOP3.LUT R13, R13, 0xf, R14, 0xf8, !PT ;  /* 0x0000000f0d0d7812 */ /* 0x000fca00078ef80e */
[----:B------:R0:W-:Y:S02]  /*2120*/  BAR.SYNC.DEFER_BLOCKING R13, R13 ;  /* 0x0000000d0000731d */ /* 0x0001e40000010000 */
[----:B0-----:R-:W-:-:S04]  /*2130*/  SHF.R.U32 R13, R13, 0x10, RZ ;  /* 0x000000100d0d7819 */ /* 0x001fc800000016ff */
[----:B------:R-:W-:Y:S05]  /*2140*/  ENDCOLLECTIVE ;  /* 0x000000000000791b */ /* 0x000fea0003800000 */
.L_x_36:
[----:B------:R-:W-:Y:S05]  /*2150*/  BSYNC B0 ;  /* 0x0000000000007941 */ /* 0x000fea0003800000 */
.L_x_35:
[----:B------:R-:W-:Y:S05]  /*2160*/  BRA `(.L_x_37) ;  /* 0xfffffff400347947 */ /* 0x000fea000383ffff */
.L_x_19:
[----:B------:R-:W-:Y:S01]  /*2170*/  BSSY B0, `(.L_x_38) ;  /* 0x000000a000007945 */ /* 0x000fe20003800000 */
[----:B------:R-:W-:Y:S01]  /*2180*/  IMAD.MOV.U32 R14, RZ, RZ, 0x0 ;  /* 0x00000000ff0e7424 */ /* 0x000fe200078e00ff */
[----:B------:R-:W-:Y:S01]  /*2190*/  MOV R15, 0xffffffff ;  /* 0xffffffff000f7802 */ /* 0x000fe20000000f00 */
[----:B------:R-:W-:-:S07]  /*21a0*/  IMAD.MOV.U32 R13, RZ, RZ, 0x0 ;  /* 0x00000000ff0d7424 */ /* 0x000fce00078e00ff */
[----:B------:R-:W-:Y:S05]  /*21b0*/  WARPSYNC.COLLECTIVE.ALL `(.L_x_39) ;  /* 0x0000000000147948 */ /* 0x000fea0003c00000 */
[----:B------:R-:W-:-:S04]  /*21c0*/  SHF.L.U32 R13, R13, 0x10, RZ ;  /* 0x000000100d0d7819 */ /* 0x000fc800000006ff */
[----:B------:R-:W-:-:S05]  /*21d0*/  LOP3.LUT R13, R13, 0xf, R14, 0xf8, !PT ;  /* 0x0000000f0d0d7812 */ /* 0x000fca00078ef80e */
[----:B------:R0:W-:Y:S02]  /*21e0*/  BAR.SYNC.DEFER_BLOCKING R13, R13 ;  /* 0x0000000d0000731d */ /* 0x0001e40000010000 */
[----:B0-----:R-:W-:-:S04]  /*21f0*/  SHF.R.U32 R13, R13, 0x10, RZ ;  /* 0x000000100d0d7819 */ /* 0x001fc800000016ff */
[----:B------:R-:W-:Y:S05]  /*2200*/  ENDCOLLECTIVE ;  /* 0x000000000000791b */ /* 0x000fea0003800000 */
.L_x_39:
[----:B------:R-:W-:Y:S05]  /*2210*/  BSYNC B0 ;  /* 0x0000000000007941 */ /* 0x000fea0003800000 */
.L_x_38:
[----:B------:R-:W-:Y:S05]  /*2220*/  BRA `(.L_x_40) ;  /* 0xfffffff400947947 */ /* 0x000fea000383ffff */
.L_x_23:
[----:B------:R-:W-:Y:S01]  /*2230*/  BSSY B0, `(.L_x_41) ;  /* 0x000000a000007945 */ /* 0x000fe20003800000 */
[----:B------:R-:W-:Y:S02]  /*2240*/  IMAD.MOV.U32 R14, RZ, RZ, 0x0 ;  /* 0x00000000ff0e7424 */ /* 0x000fe400078e00ff */
        /* <DEDUP_REMOVED lines=8> */
.L_x_42:
[----:B------:R-:W-:Y:S05]  /*22d0*/  BSYNC B0 ;  /* 0x0000000000007941 */ /* 0x000fea0003800000 */
.L_x_41:
[----:B------:R-:W-:Y:S05]  /*22e0*/  BRA `(.L_x_43) ;  /* 0xfffffff800607947 */ /* 0x000fea000383ffff */
.L_x_27:
        /* <DEDUP_REMOVED lines=10> */
.L_x_45:
[----:B------:R-:W-:Y:S05]  /*2390*/  BSYNC B0 ;  /* 0x0000000000007941 */ /* 0x000fea0003800000 */
.L_x_44:
[----:B------:R-:W-:Y:S05]  /*23a0*/  BRA `(.L_x_46) ;  /* 0xfffffff800c47947 */ /* 0x000fea000383ffff */
.L_x_47:
[----:B------:R-:W-:-:S00]  /*23b0*/  BRA `(.L_x_47) ;  /* 0xfffffffc00fc7947 */ /* 0x000fc0000383ffff */
[----:B------:R-:W-:-:S00]  /*23c0*/  NOP ;  /* 0x0000000000007918 */ /* 0x000fc00000000000 */
        /* <DEDUP_REMOVED lines=11> */
.L_x_60:


//--------------------- .text._Z11init_kernelPf   --------------------------
	.section	.text._Z11init_kernelPf,"ax",@progbits
	.align	128
        .global         _Z11init_kernelPf
        .type           _Z11init_kernelPf,@function
        .size           _Z11init_kernelPf,(.L_x_61 - _Z11init_kernelPf)
        .other          _Z11init_kernelPf,@"STO_CUDA_ENTRY STV_DEFAULT"
_Z11init_kernelPf:
.text._Z11init_kernelPf:
[----:B------:R-:W0:Y:S01]  /*0000*/  LDC R1, c[0x0][0x37c] ;  /* 0x0000df00ff017b82 */ /* 0x000e220000000800 */
[----:B------:R-:W1:Y:S07]  /*0010*/  S2R R10, SR_TID.X ;  /* 0x00000000000a7919 */ /* 0x000e6e0000002100 */
[----:B------:R-:W1:Y:S01]  /*0020*/  S2UR UR4, SR_CTAID.X ;  /* 0x00000000000479c3 */ /* 0x000e620000002500 */
[----:B0-----:R-:W-:Y:S01]  /*0030*/  VIADD R1, R1, 0xffffffd0 ;  /* 0xffffffd001017836 */ /* 0x001fe20000000000 */
[----:B------:R-:W0:Y:S06]  /*0040*/  LDCU.64 UR6, c[0x0][0x358] ;  /* 0x00006b00ff0677ac */ /* 0x000e2c0008000a00 */
[----:B------:R-:W1:Y:S02]  /*0050*/  LDC R3, c[0x0][0x360] ;  /* 0x0000d800ff037b82 */ /* 0x000e640000000800 */
[----:B-1----:R-:W-:Y:S01]  /*0060*/  IMAD R10, R3, UR4, R10 ;  /* 0x00000004030a7c24 */ /* 0x002fe2000f8e020a */
[----:B------:R-:W-:-:S06]  /*0070*/  CS2R R2, SR_CLOCKLO ;  /* 0x0000000000027805 */ /* 0x000fcc0000015000 */
[----:B------:R-:W-:Y:S01]  /*0080*/  LOP3.LUT R0, R3, 0xf7dcefdd, RZ, 0x3c, !PT ;  /* 0xf7dcefdd03007812 */ /* 0x000fe200078e3cff */
[----:B------:R-:W-:Y:S01]  /*0090*/  BSSY.RECONVERGENT B0, `(.L_x_48) ;  /* 0x000025e000007945 */ /* 0x000fe20003800200 */
[----:B------:R-:W-:Y:S02]  /*00a0*/  LOP3.LUT R2, R2, 0xaad26b49, RZ, 0x3c, !PT ;  /* 0xaad26b4902027812 */ /* 0x000fe400078e3cff */
[----:B------:R-:W-:Y:S01]  /*00b0*/  ISETP.NE.AND P0, PT, R10, RZ, PT ;  /* 0x000000ff0a00720c */ /* 0x000fe20003f05270 */
[----:B------:R-:W-:Y:S02]  /*00c0*/  IMAD R0, R0, -0x658354e5, RZ ;  /* 0x9a7cab1b00007824 */ /* 0x000fe400078e02ff */
[----:B------:R-:W-:Y:S02]  /*00d0*/  IMAD R3, R2, 0x4182bed5, RZ ;  /* 0x4182bed502037824 */ /* 0x000fe400078e02ff */
[C---:B------:R-:W-:Y:S01]  /*00e0*/  VIADD R7, R0.reuse, 0x1f123bb5 ;  /* 0x1f123bb500077836 */ /* 0x040fe20000000000 */
[----:B------:R-:W-:Y:S01]  /*00f0*/  LOP3.LUT R4, R0, 0x5491333, RZ, 0x3c, !PT ;  /* 0x0549133300047812 */ /* 0x000fe200078e3cff */
[C---:B------:R-:W-:Y:S01]  /*0100*/  VIADD R5, R3.reuse, 0x583f19 ;  /* 0x00583f1903057836 */ /* 0x040fe20000000000 */
[----:B------:R-:W-:-:S02]  /*0110*/  IADD3 R2, PT, PT, R3, 0x64f0c9, R0 ;  /* 0x0064f0c903027810 */ /* 0x000fc40007ffe000 */
[C---:B------:R-:W-:Y:S01]  /*0120*/  LOP3.LUT R6, R3.reuse, 0x159a55e5, RZ, 0x3c, !PT ;  /* 0x159a55e503067812 */ /* 0x040fe200078e3cff */
[----:B------:R-:W-:Y:S01]  /*0130*/  VIADD R3, R3, 0x75bcd15 ;  /* 0x075bcd1503037836 */ /* 0x000fe20000000000 */
[----:B------:R1:W-:Y:S01]  /*0140*/  STL.64 [R1+0x10], R4 ;  /* 0x0000100401007387 */ /* 0x0003e20000100a00 */
[----:B------:R-:W-:-:S03]  /*0150*/  SHF.R.S32.HI R0, RZ, 0x1f, R10 ;  /* 0x0000001fff007819 */ /* 0x000fc6000001140a */
[----:B------:R1:W-:Y:S04]  /*0160*/  STL.64 [R1+0x8], R6 ;  /* 0x0000080601007387 */ /* 0x0003e80000100a00 */
[----:B------:R1:W-:Y:S01]  /*0170*/  STL.64 [R1], R2 ;  /* 0x0000000201007387 */ /* 0x0003e20000100a00 */
[----:B0-----:R-:W-:Y:S05]  /*0180*/  @!P0 BRA `(.L_x_49) ;  /* 0x0000002400388947 */ /* 0x001fea0003800000 */
[----:B------:R-:W-:Y:S02]  /*0190*/  IMAD.MOV.U32 R14, RZ, RZ, R0 ;  /* 0x000000ffff0e7224 */ /* 0x000fe400078e0000 */
[----:B------:R-:W-:Y:S02]  /*01a0*/  IMAD.MOV.U32 R12, RZ, RZ, RZ ;  /* 0x000000ffff0c7224 */ /* 0x000fe400078e00ff */
[----:B------:R-:W-:-:S07]  /*01b0*/  IMAD.MOV.U32 R11, RZ, RZ, R10 ;  /* 0x000000ffff0b7224 */ /* 0x000fce00078e000a */
.L_x_58:
[----:B------:R-:W-:Y:S01]  /*01c0*/  LOP3.LUT R0, R11, 0x3, RZ, 0xc0, !PT ;  /* 0x000000030b007812 */ /* 0x000fe200078ec0ff */
[----:B------:R-:W-:Y:S03]  /*01d0*/  BSSY.RECONVERGENT B1, `(.L_x_50) ;  /* 0x0000243000017945 */ /* 0x000fe60003800200 */
[----:B------:R-:W-:-:S04]  /*01e0*/  ISETP.NE.U32.AND P0, PT, R0, RZ, PT ;  /* 0x000000ff0000720c */ /* 0x000fc80003f05070 */
[----:B------:R-:W-:-:S13]  /*01f0*/  ISETP.NE.AND.EX P0, PT, RZ, RZ, PT, P0 ;  /* 0x000000ffff00720c */ /* 0x000fda0003f05300 */
[----:B0-----:R-:W-:Y:S05]  /*0200*/  @!P0 BRA `(.L_x_51) ;  /* 0x0000002000fc8947 */ /* 0x001fea0003800000 */
[----:B------:R-:W0:Y:S01]  /*0210*/  LDC.64 R8, c[0x4][0x8] ;  /* 0x01000200ff087b82 */ /* 0x000e220000000a00 */
[----:B------:R-:W-:Y:S01]  /*0220*/  IMAD.MOV.U32 R0, RZ, RZ, RZ ;  /* 0x000000ffff007224 */ /* 0x000fe200078e00ff */
[----:B-1----:R-:W-:Y:S02]  /*0230*/  CS2R R4, SRZ ;  /* 0x0000000000047805 */ /* 0x002fe4000001ff00 */
[----:B------:R-:W-:Y:S01]  /*0240*/  CS2R R6, SRZ ;  /* 0x0000000000067805 */ /* 0x000fe2000001ff00 */
[----:B------:R-:W-:Y:S02]  /*0250*/  IMAD.MOV.U32 R3, RZ, RZ, RZ ;  /* 0x000000ffff037224 */ /* 0x000fe400078e00ff */
[----:B0-----:R-:W-:-:S07]  /*0260*/  IMAD.WIDE.U32 R8, R12, 0xc80, R8 ;  /* 0x00000c800c087825 */ /* 0x001fce00078e0008 */
.L_x_53:
[----:B------:R-:W-:-:S06]  /*0270*/  IMAD R13, R0, 0x4, R1 ;  /* 0x00000004000d7824 */ /* 0x000fcc00078e0201 */
[----:B------:R-:W5:Y:S01]  /*0280*/  LDL R13, [R13+0x4] ;  /* 0x000004000d0d7983 */ /* 0x000f620000100800 */
[----:B------:R-:W-:-:S05]  /*0290*/  UMOV UR4, URZ ;  /* 0x000000ff00047c82 */ /* 0x000fca0008000000 */
.L_x_52:
[----:B-----5:R-:W-:Y:S01]  /*02a0*/  SHF.R.U32.HI R21, RZ, UR4, R13 ;  /* 0x00000004ff157c19 */ /* 0x020fe2000801160d */
[----:B------:R-:W-:-:S03]  /*02b0*/  IMAD.SHL.U32 R15, R0, 0x20, RZ ;  /* 0x00000020000f7824 */ /* 0x000fc600078e00ff */
[----:B------:R-:W-:Y:S01]  /*02c0*/  LOP3.LUT R16, R21, 0x1, RZ, 0xc0, !PT ;  /* 0x0000000115107812 */ /* 0x000fe200078ec0ff */
[----:B------:R-:W-:-:S03]  /*02d0*/  VIADD R15, R15, UR4 ;  /* 0x000000040f0f7c36 */ /* 0x000fc60008000000 */
[----:B------:R-:W-:Y:S01]  /*02e0*/  ISETP.NE.U32.AND P0, PT, R16, 0x1, PT ;  /* 0x000000011000780c */ /* 0x000fe20003f05070 */
[----:B------:R-:W-:-:S03]  /*02f0*/  IMAD R15, R15, 0x5, RZ ;  /* 0x000000050f0f7824 */ /* 0x000fc600078e02ff */
[----:B------:R-:W-:Y:S01]  /*0300*/  R2P PR, R21, 0x7e ;  /* 0x0000007e15007804 */ /* 0x000fe20000000000 */
[----:B------:R-:W-:-:S08]  /*0310*/  IMAD.WIDE.U32 R16, R15, 0x4, R8 ;  /* 0x000000040f107825 */ /* 0x000fd000078e0008 */
[----:B------:R-:W2:Y:S04]  /*0320*/  @!P0 LDG.E R20, desc[UR6][R16.64+0x10] ;  /* 0x0000100610148981 */ /* 0x000ea8000c1e1900 */
[----:B------:R-:W3:Y:S04]  /*0330*/  @P1 LDG.E R22, desc[UR6][R16.64+0x24] ;  /* 0x0000240610161981 */ /* 0x000ee8000c1e1900 */
[----:B------:R-:W4:Y:S04]  /*0340*/  @P2 LDG.E R24, desc[UR6][R16.64+0x38] ;  /* 0x0000380610182981 */ /* 0x000f28000c1e1900 */
[----:B------:R-:W4:Y:S04]  /*0350*/  @P3 LDG.E R26, desc[UR6][R16.64+0x4c] ;  /* 0x00004c06101a3981 */ /* 0x000f28000c1e1900 */
[----:B------:R-:W4:Y:S04]  /*0360*/  @P4 LDG.E R28, desc[UR6][R16.64+0x60] ;  /* 0x00006006101c4981 */ /* 0x000f28000c1e1900 */
[----:B------:R-:W4:Y:S04]  /*0370*/  @!P0 LDG.E R18, desc[UR6][R16.64] ;  /* 0x0000000610128981 */ /* 0x000f28000c1e1900 */
[----:B------:R-:W4:Y:S04]  /*0380*/  @!P0 LDG.E R15, desc[UR6][R16.64+0x4] ;  /* 0x00000406100f8981 */ /* 0x000f28000c1e1900 */
[----:B------:R-:W4:Y:S04]  /*0390*/  @P5 LDG.E R19, desc[UR6][R16.64+0x74] ;  /* 0x0000740610135981 */ /* 0x000f28000c1e1900 */
[----:B------:R-:W4:Y:S04]  /*03a0*/  @P1 LDG.E R23, desc[UR6][R16.64+0x20] ;  /* 0x0000200610171981 */ /* 0x000f28000c1e1900 */
[----:B------:R-:W4:Y:S01]  /*03b0*/  @P3 LDG.E R25, desc[UR6][R16.64+0x48] ;  /* 0x0000480610193981 */ /* 0x000f22000c1e1900 */
[----:B--2---:R-:W-:-:S03]  /*03c0*/  @!P0 LOP3.LUT R5, R5, R20, RZ, 0x3c, !PT ;  /* 0x0000001405058212 */ /* 0x004fc600078e3cff */
[----:B------:R-:W2:Y:S01]  /*03d0*/  @P1 LDG.E R20, desc[UR6][R16.64+0x14] ;  /* 0x0000140610141981 */ /* 0x000ea2000c1e1900 */
[----:B---3--:R-:W-:-:S03]  /*03e0*/  @P1 LOP3.LUT R5, R5, R22, RZ, 0x3c, !PT ;  /* 0x0000001605051212 */ /* 0x008fc600078e3cff */
[----:B------:R-:W3:Y:S01]  /*03f0*/  @P1 LDG.E R22, desc[UR6][R16.64+0x1c] ;  /* 0x00001c0610161981 */ /* 0x000ee2000c1e1900 */
[----:B----4-:R-:W-:-:S03]  /*0400*/  @P2 LOP3.LUT R5, R5, R24, RZ, 0x3c, !PT ;  /* 0x0000001805052212 */ /* 0x010fc600078e3cff */
[----:B------:R-:W4:Y:S01]  /*0410*/  @P2 LDG.E R24, desc[UR6][R16.64+0x28] ;  /* 0x0000280610182981 */ /* 0x000f22000c1e1900 */
[----:B------:R-:W-:-:S03]  /*0420*/  @P3 LOP3.LUT R5, R5, R26, RZ, 0x3c, !PT ;  /* 0x0000001a05053212 */ /* 0x000fc600078e3cff */
[----:B------:R-:W3:Y:S01]  /*0430*/  @P6 LDG.E R26, desc[UR6][R16.64+0x88] ;  /* 0x00008806101a6981 */ /* 0x000ee2000c1e1900 */
[----:B------:R-:W-:Y:S02]  /*0440*/  @P4 LOP3.LUT R5, R5, R28, RZ, 0x3c, !PT ;  /* 0x0000001c05054212 */ /* 0x000fe400078e3cff */
[----:B------:R-:W-:Y:S02]  /*0450*/  @!P0 LOP3.LUT R3, R3, R18, RZ, 0x3c, !PT ;  /* 0x0000001203038212 */ /* 0x000fe400078e3cff */
[----:B------:R-:W3:Y:S01]  /*0460*/  @!P0 LDG.E R18, desc[UR6][R16.64+0x8] ;  /* 0x0000080610128981 */ /* 0x000ee2000c1e1900 */
[----:B------:R-:W-:-:S03]  /*0470*/  @!P0 LOP3.LUT R6, R6, R15, RZ, 0x3c, !PT ;  /* 0x0000000f06068212 */ /* 0x000fc600078e3cff */
[----:B------:R-:W3:Y:S01]  /*0480*/  @!P0 LDG.E R15, desc[UR6][R16.64+0xc] ;  /* 0x00000c06100f8981 */ /* 0x000ee2000c1e1900 */
[----:B------:R-:W-:-:S03]  /*0490*/  @P5 LOP3.LUT R5, R5, R19, RZ, 0x3c, !PT ;  /* 0x0000001305055212 */ /* 0x000fc600078e3cff */
[----:B------:R-:W3:Y:S01]  /*04a0*/  @P1 LDG.E R19, desc[UR6][R16.64+0x18] ;  /* 0x0000180610131981 */ /* 0x000ee2000c1e1900 */
[----:B--2---:R-:W-:-:S03]  /*04b0*/  @P1 LOP3.LUT R3, R3, R20, RZ, 0x3c, !PT ;  /* 0x0000001403031212 */ /* 0x004fc600078e3cff */
[----:B------:R-:W2:Y:S01]  /*04c0*/  @P3 LDG.E R20, desc[UR6][R16.64+0x3c] ;  /* 0x00003c0610143981 */ /* 0x000ea2000c1e1900 */
[----:B----4-:R-:W-:-:S03]  /*04d0*/  @P2 LOP3.LUT R3, R3, R24, RZ, 0x3c, !PT ;  /* 0x0000001803032212 */ /* 0x010fc600078e3cff */
[----:B------:R-:W4:Y:S01]  /*04e0*/  @P4 LDG.E R24, desc[UR6][R16.64+0x50] ;  /* 0x0000500610184981 */ /* 0x000f22000c1e1900 */
[----:B---3--:R-:W-:-:S03]  /*04f0*/  @!P0 LOP3.LUT R7, R7, R18, RZ, 0x3c, !PT ;  /* 0x0000001207078212 */ /* 0x008fc600078e3cff */
[----:B------:R-:W3:Y:S01]  /*0500*/  @P2 LDG.E R18, desc[UR6][R16.64+0x30] ;  /* 0x0000300610122981 */ /* 0x000ee2000c1e1900 */
[----:B------:R-:W-:-:S03]  /*0510*/  @!P0 LOP3.LUT R4, R4, R15, RZ, 0x3c, !PT ;  /* 0x0000000f04048212 */ /* 0x000fc600078e3cff */
[----:B------:R-:W3:Y:S01]  /*0520*/  @P2 LDG.E R15, desc[UR6][R16.64+0x2c] ;  /* 0x00002c06100f2981 */ /* 0x000ee2000c1e1900 */
[----:B------:R-:W-:-:S03]  /*0530*/  @P1 LOP3.LUT R6, R6, R19, RZ, 0x3c, !PT ;  /* 0x0000001306061212 */ /* 0x000fc600078e3cff */
[----:B------:R-:W3:Y:S01]  /*0540*/  @P2 LDG.E R19, desc[UR6][R16.64+0x34] ;  /* 0x0000340610132981 */ /* 0x000ee2000c1e1900 */
[----:B------:R-:W-:Y:S02]  /*0550*/  @P1 LOP3.LUT R7, R7, R22, RZ, 0x3c, !PT ;  /* 0x0000001607071212 */ /* 0x000fe400078e3cff */
[----:B------:R-:W-:Y:S01]  /*0560*/  @P1 LOP3.LUT R4, R4, R23, RZ, 0x3c, !PT ;  /* 0x0000001704041212 */ /* 0x000fe200078e3cff */
[----:B------:R-:W3:Y:S04]  /*0570*/  @P3 LDG.E R22, desc[UR6][R16.64+0x44] ;  /* 0x0000440610163981 */ /* 0x000ee8000c1e1900 */
[----:B------:R-:W3:Y:S01]  /*0580*/  @P3 LDG.E R23, desc[UR6][R16.64+0x40] ;  /* 0x0000400610173981 */ /* 0x000ee2000c1e1900 */
[----:B--2---:R-:W-:-:S03]  /*0590*/  @P3 LOP3.LUT R3, R3, R20, RZ, 0x3c, !PT ;  /* 0x0000001403033212 */ /* 0x004fc600078e3cff */
[----:B------:R-:W2:Y:S01]  /*05a0*/  @P5 LDG.E R20, desc[UR6][R16.64+0x64] ;  /* 0x0000640610145981 */ /* 0x000ea2000c1e1900 */
[----:B----4-:R-:W-:-:S03]  /*05b0*/  @P4 LOP3.LUT R3, R3, R24, RZ, 0x3c, !PT ;  /* 0x0000001803034212 */ /* 0x010fc600078e3cff */
[----:B------:R-:W4:Y:S01]  /*05c0*/  @P6 LDG.E R24, desc[UR6][R16.64+0x78] ;  /* 0x0000780610186981 */ /* 0x000f22000c1e1900 */
[----:B---3--:R-:W-:-:S03]  /*05d0*/  @P2 LOP3.LUT R7, R7, R18, RZ, 0x3c, !PT ;  /* 0x0000001207072212 */ /* 0x008fc600078e3cff */
[----:B------:R-:W3:Y:S01]  /*05e0*/  @P4 LDG.E R18, desc[UR6][R16.64+0x58] ;  /* 0x0000580610124981 */ /* 0x000ee2000c1e1900 */
[----:B------:R-:W-:-:S03]  /*05f0*/  @P2 LOP3.LUT R6, R6, R15, RZ, 0x3c, !PT ;  /* 0x0000000f06062212 */ /* 0x000fc600078e3cff */
[----:B------:R-:W3:Y:S01]  /*0600*/  @P4 LDG.E R15, desc[UR6][R16.64+0x54] ;  /* 0x00005406100f4981 */ /* 0x000ee2000c1e1900 */
[----:B------:R-:W-:-:S03]  /*0610*/  @P2 LOP3.LUT R4, R4, R19, RZ, 0x3c, !PT ;  /* 0x0000001304042212 */ /* 0x000fc600078e3cff */
[----:B------:R-:W3:Y:S01]  /*0620*/  @P4 LDG.E R19, desc[UR6][R16.64+0x5c] ;  /* 0x00005c0610134981 */ /* 0x000ee2000c1e1900 */
[----:B------:R-:W-:Y:S02]  /*0630*/  @P3 LOP3.LUT R7, R7, R22, RZ, 0x3c, !PT ;  /* 0x0000001607073212 */ /* 0x000fe400078e3cff */
[----:B------:R-:W-:Y:S01]  /*0640*/  @P3 LOP3.LUT R4, R4, R25, RZ, 0x3c, !PT ;  /* 0x0000001904043212 */ /* 0x000fe200078e3cff */
[----:B------:R-:W3:Y:S01]  /*0650*/  @P5 LDG.E R22, desc[UR6][R16.64+0x6c] ;  /* 0x00006c0610165981 */ /* 0x000ee2000c1e1900 */
[----:B------:R-:W-:-:S03]  /*0660*/  @P3 LOP3.LUT R6, R6, R23, RZ, 0x3c, !PT ;  /* 0x0000001706063212 */ /* 0x000fc600078e3cff */
[----:B------:R-:W3:Y:S04]  /*0670*/  @P5 LDG.E R23, desc[UR6][R16.64+0x68] ;  /* 0x0000680610175981 */ /* 0x000ee8000c1e1900 */
[----:B------:R-:W3:Y:S01]  /*0680*/  @P5 LDG.E R25, desc[UR6][R16.64+0x70] ;  /* 0x0000700610195981 */ /* 0x000ee2000c1e1900 */
[----:B------:R-:W-:Y:S02]  /*0690*/  LOP3.LUT P0, RZ, R21, 0x80, RZ, 0xc0, !PT ;  /* 0x0000008015ff7812 */ /* 0x000fe4000780c0ff */
[----:B--2---:R-:W-:-:S11]  /*06a0*/  @P5 LOP3.LUT R3, R3, R20, RZ, 0x3c, !PT ;  /* 0x0000001403035212 */ /* 0x004fd600078e3cff */
        /* <DEDUP_REMOVED lines=15> */
[----:B------:R-:W-:Y:S02]  /*07a0*/  @P6 LOP3.LUT R5, R5, R26, RZ, 0x3c, !PT ;  /* 0x0000001a05056212 */ /* 0x000fe400078e3cff */
[----:B--2---:R-:W-:Y:S02]  /*07b0*/  @P0 LOP3.LUT R3, R3, R20, RZ, 0x3c, !PT ;  /* 0x0000001403030212 */ /* 0x004fe400078e3cff */
[----:B----4-:R-:W-:Y:S02]  /*07c0*/  @P0 LOP3.LUT R5, R5, R24, RZ, 0x3c, !PT ;  /* 0x0000001805050212 */ /* 0x010fe400078e3cff */
[----:B---3--:R-:W-:Y:S02]  /*07d0*/  @P6 LOP3.LUT R7, R7, R18, RZ, 0x3c, !PT ;  /* 0x0000001207076212 */ /* 0x008fe400078e3cff */
[----:B------:R-:W-:Y:S02]  /*07e0*/  @P6 LOP3.LUT R6, R6, R15, RZ, 0x3c, !PT ;  /* 0x0000000f06066212 */ /* 0x000fe400078e3cff */
[----:B------:R-:W-:-:S02]  /*07f0*/  @P6 LOP3.LUT R4, R4, R19, RZ, 0x3c, !PT ;  /* 0x0000001304046212 */ /* 0x000fc400078e3cff */
[----:B------:R-:W-:Y:S02]  /*0800*/  @P0 LOP3.LUT R7, R7, R22, RZ, 0x3c, !PT ;  /* 0x0000001607070212 */ /* 0x000fe400078e3cff */
[----:B------:R-:W-:Y:S02]  /*0810*/  @P0 LOP3.LUT R6, R6, R23, RZ, 0x3c, !PT ;  /* 0x0000001706060212 */ /* 0x000fe400078e3cff */
[----:B------:R-:W-:Y:S02]  /*0820*/  @P0 LOP3.LUT R4, R4, R25, RZ, 0x3c, !PT ;  /* 0x0000001904040212 */ /* 0x000fe400078e3cff */
[----:B------:R-:W-:-:S13]  /*0830*/  R2P PR, R21.B1, 0x7f ;  /* 0x0000007f15007804 */ /* 0x000fda0000001000 */
[----:B------:R-:W2:Y:S04]  /*0840*/  @P0 LDG.E R18, desc[UR6][R16.64+0xa0] ;  /* 0x0000a00610120981 */ /* 0x000ea8000c1e1900 */
[----:B------:R-:W3:Y:S04]  /*0850*/  @P0 LDG.E R15, desc[UR6][R16.64+0xa4] ;  /* 0x0000a406100f0981 */ /* 0x000ee8000c1e1900 */
[----:B------:R-:W4:Y:S04]  /*0860*/  @P0 LDG.E R20, desc[UR6][R16.64+0xa8] ;  /* 0x0000a80610140981 */ /* 0x000f28000c1e1900 */
[----:B------:R-:W4:Y:S04]  /*0870*/  @P0 LDG.E R19, desc[UR6][R16.64+0xac] ;  /* 0x0000ac0610130981 */ /* 0x000f28000c1e1900 */
[----:B------:R-:W4:Y:S04]  /*0880*/  @P0 LDG.E R22, desc[UR6][R16.64+0xb0] ;  /* 0x0000b00610160981 */ /* 0x000f28000c1e1900 */
[----:B------:R-:W4:Y:S04]  /*0890*/  @P1 LDG.E R24, desc[UR6][R16.64+0xb4] ;  /* 0x0000b40610181981 */ /* 0x000f28000c1e1900 */
[----:B------:R-:W4:Y:S04]  /*08a0*/  @P1 LDG.E R26, desc[UR6][R16.64+0xbc] ;  /* 0x0000bc06101a1981 */ /* 0x000f28000c1e1900 */
[----:B------:R-:W4:Y:S04]  /*08b0*/  @P1 LDG.E R23, desc[UR6][R16.64+0xb8] ;  /* 0x0000b80610171981 */ /* 0x000f28000c1e1900 */
[----:B------:R-:W4:Y:S04]  /*08c0*/  @P1 LDG.E R28, desc[UR6][R16.64+0xc4] ;  /* 0x0000c406101c1981 */ /* 0x000f28000c1e1900 */
[----:B------:R-:W4:Y:S01]  /*08d0*/  @P1 LDG.E R25, desc[UR6][R16.64+0xc0] ;  /* 0x0000c00610191981 */ /* 0x000f22000c1e1900 */
[----:B--2---:R-:W-:-:S03]  /*08e0*/  @P0 LOP3.LUT R3, R3, R18, RZ, 0x3c, !PT ;  /* 0x0000001203030212 */ /* 0x004fc600078e3cff */
[----:B------:R-:W2:Y:S01]  /*08f0*/  @P2 LDG.E R18, desc[UR6][R16.64+0xc8] ;  /* 0x0000c80610122981 */ /* 0x000ea2000c1e1900 */
[----:B---3--:R-:W-:-:S03]  /*0900*/  @P0 LOP3.LUT R6, R6, R15, RZ, 0x3c, !PT ;  /* 0x0000000f06060212 */ /* 0x008fc600078e3cff */
[----:B------:R-:W3:Y:S01]  /*0910*/  @P2 LDG.E R15, desc[UR6][R16.64+0xcc] ;  /* 0x0000cc06100f2981 */ /* 0x000ee2000c1e1900 */
[----:B----4-:R-:W-:-:S03]  /*0920*/  @P0 LOP3.LUT R7, R7, R20, RZ, 0x3c, !PT ;  /* 0x0000001407070212 */ /* 0x010fc600078e3cff */
[----:B------:R-:W4:Y:S01]  /*0930*/  @P3 LDG.E R20, desc[UR6][R16.64+0xec] ;  /* 0x0000ec0610143981 */ /* 0x000f22000c1e1900 */
[----:B------:R-:W-:-:S03]  /*0940*/  @P0 LOP3.LUT R4, R4, R19, RZ, 0x3c, !PT ;  /* 0x0000001304040212 */ /* 0x000fc600078e3cff */
[----:B------:R-:W4:Y:S01]  /*0950*/  @P2 LDG.E R19, desc[UR6][R16.64+0xd4] ;  /* 0x0000d40610132981 */ /* 0x000f22000c1e1900 */
[----:B------:R-:W-:Y:S02]  /*0960*/  @P0 LOP3.LUT R5, R5, R22, RZ, 0x3c, !PT ;  /* 0x0000001605050212 */ /* 0x000fe400078e3cff */
[----:B------:R-:W-:Y:S01]  /*0970*/  LOP3.LUT P0, RZ, R21, 0x8000, RZ, 0xc0, !PT ;  /* 0x0000800015ff7812 */ /* 0x000fe2000780c0ff */
[----:B------:R-:W4:Y:S01]  /*0980*/  @P2 LDG.E R22, desc[UR6][R16.64+0xd0] ;  /* 0x0000d00610162981 */ /* 0x000f22000c1e1900 */
[----:B------:R-:W-:-:S03]  /*0990*/  @P1 LOP3.LUT R3, R3, R24, RZ, 0x3c, !PT ;  /* 0x0000001803031212 */ /* 0x000fc600078e3cff */
[----:B------:R-:W4:Y:S01]  /*09a0*/  @P3 LDG.E R21, desc[UR6][R16.64+0xe0] ;  /* 0x0000e00610153981 */ /* 0x000f22000c1e1900 */
[----:B------:R-:W-:-:S03]  /*09b0*/  @P1 LOP3.LUT R7, R7, R26, RZ, 0x3c, !PT ;  /* 0x0000001a07071212 */ /* 0x000fc600078e3cff */
[----:B------:R-:W4:Y:S01]  /*09c0*/  @P2 LDG.E R24, desc[UR6][R16.64+0xd8] ;  /* 0x0000d80610182981 */ /* 0x000f22000c1e1900 */
[----:B------:R-:W-:-:S03]  /*09d0*/  @P1 LOP3.LUT R6, R6, R23, RZ, 0x3c, !PT ;  /* 0x0000001706061212 */ /* 0x000fc600078e3cff */
[----:B------:R-:W4:Y:S01]  /*09e0*/  @P3 LDG.E R26, desc[UR6][R16.64+0xdc] ;  /* 0x0000dc06101a3981 */ /* 0x000f22000c1e1900 */
[----:B------:R-:W-:-:S03]  /*09f0*/  @P1 LOP3.LUT R5, R5, R28, RZ, 0x3c, !PT ;  /* 0x0000001c05051212 */ /* 0x000fc600078e3cff */
[----:B------:R-:W4:Y:S04]  /*0a00*/  @P3 LDG.E R28, desc[UR6][R16.64+0xe4] ;  /* 0x0000e406101c3981 */ /* 0x000f28000c1e1900 */
[----:B------:R-:W4:Y:S01]  /*0a10*/  @P3 LDG.E R23, desc[UR6][R16.64+0xe8] ;  /* 0x0000e80610173981 */ /* 0x000f22000c1e1900 */
[----:B--2---:R-:W-:-:S03]  /*0a20*/  @P2 LOP3.LUT R3, R3, R18, RZ, 0x3c, !PT ;  /* 0x0000001203032212 */ /* 0x004fc600078e3cff */
[----:B------:R-:W2:Y:S01]  /*0a30*/  @P4 LDG.E R18, desc[UR6][R16.64+0xf0] ;  /* 0x0000f00610124981 */ /* 0x000ea2000c1e1900 */
[----:B---3--:R-:W-:Y:S02]  /*0a40*/  @P2 LOP3.LUT R6, R6, R15, RZ, 0x3c, !PT ;  /* 0x0000000f06062212 */ /* 0x008fe400078e3cff */
[----:B------:R-:W-:Y:S01]  /*0a50*/  @P1 LOP3.LUT R4, R4, R25, RZ, 0x3c, !PT ;  /* 0x0000001904041212 */ /* 0x000fe200078e3cff */
[----:B------:R-:W3:Y:S03]  /*0a60*/  @P5 LDG.E R15, desc[UR6][R16.64+0x110] ;  /* 0x00011006100f5981 */ /* 0x000ee6000c1e1900 */
[----:B----4-:R-:W-:Y:S02]  /*0a70*/  @P2 LOP3.LUT R4, R4, R19, RZ, 0x3c, !PT ;  /* 0x0000001304042212 */ /* 0x010fe400078e3cff */
[----:B------:R-:W4:Y:S01]  /*0a80*/  @P4 LDG.E R19, desc[UR6][R16.64+0xf4] ;  /* 0x0000f40610134981 */ /* 0x000f22000c1e1900 */
        /* <DEDUP_REMOVED lines=12> */
[----:B--2---:R-:W-:-:S03]  /*0b50*/  @P4 LOP3.LUT R3, R3, R18, RZ, 0x3c, !PT ;  /* 0x0000001203034212 */ /* 0x004fc600078e3cff */
[----:B------:R-:W2:Y:S01]  /*0b60*/  @P5 LDG.E R18, desc[UR6][R16.64+0x114] ;  /* 0x0001140610125981 */ /* 0x000ea2000c1e1900 */
[----:B------:R-:W-:-:S03]  /*0b70*/  @P3 LOP3.LUT R5, R5, R20, RZ, 0x3c, !PT ;  /* 0x0000001405053212 */ /* 0x000fc600078e3cff */
[----:B------:R-:W2:Y:S01]  /*0b80*/  @P6 LDG.E R20, desc[UR6][R16.64+0x118] ;  /* 0x0001180610146981 */ /* 0x000ea2000c1e1900 */
[----:B----4-:R-:W-:-:S03]  /*0b90*/  @P4 LOP3.LUT R6, R6, R19, RZ, 0x3c, !PT ;  /* 0x0000001306064212 */ /* 0x010fc600078e3cff */
[----:B------:R-:W4:Y:S01]  /*0ba0*/  @P6 LDG.E R19, desc[UR6][R16.64+0x11c] ;  /* 0x00011c0610136981 */ /* 0x000f22000c1e1900 */
[----:B---3--:R-:W-:-:S03]  /*0bb0*/  @P4 LOP3.LUT R7, R7, R22, RZ, 0x3c, !PT ;  /* 0x0000001607074212 */ /* 0x008fc600078e3cff */
[----:B------:R-:W3:Y:S01]  /*0bc0*/  @P6 LDG.E R22, desc[UR6][R16.64+0x120] ;  /* 0x0001200610166981 */ /* 0x000ee2000c1e1900 */
[----:B------:R-:W-:-:S03]  /*0bd0*/  @P4 LOP3.LUT R4, R4, R21, RZ, 0x3c, !PT ;  /* 0x0000001504044212 */ /* 0x000fc600078e3cff */
[----:B------:R-:W3:Y:S01]  /*0be0*/  @P0 LDG.E R21, desc[UR6][R16.64+0x130] ;  /* 0x0001300610150981 */ /* 0x000ee2000c1e1900 */
[----:B------:R-:W-:Y:S02]  /*0bf0*/  @P4 LOP3.LUT R5, R5, R24, RZ, 0x3c, !PT ;  /* 0x0000001805054212 */ /* 0x000fe400078e3cff */
[----:B------:R-:W-:Y:S01]  /*0c00*/  @P5 LOP3.LUT R4, R4, R15, RZ, 0x3c, !PT ;  /* 0x0000000f04045212 */ /* 0x000fe200078e3cff */
[----:B------:R-:W3:Y:S01]  /*0c10*/  @P6 LDG.E R24, desc[UR6][R16.64+0x128] ;  /* 0x0001280610186981 */ /* 0x000ee2000c1e1900 */
[----:B------:R-:W-:-:S03]  /*0c20*/  @P5 LOP3.LUT R3, R3, R26, RZ, 0x3c, !PT ;  /* 0x0000001a03035212 */ /* 0x000fc600078e3cff */
[----:B------:R-:W3:Y:S01]  /*0c30*/  @P6 LDG.E R15, desc[UR6][R16.64+0x124] ;  /* 0x00012406100f6981 */ /* 0x000ee2000c1e1900 */
[----:B------:R-:W-:-:S03]  /*0c40*/  @P5 LOP3.LUT R7, R7, R28, RZ, 0x3c, !PT ;  /* 0x0000001c07075212 */ /* 0x000fc600078e3cff */
[----:B------:R-:W3:Y:S01]  /*0c50*/  @P0 LDG.E R26, desc[UR6][R16.64+0x12c] ;  /* 0x00012c06101a0981 */ /* 0x000ee2000c1e1900 */
[----:B------:R-:W-:-:S03]  /*0c60*/  @P5 LOP3.LUT R6, R6, R23, RZ, 0x3c, !PT ;  /* 0x0000001706065212 */ /* 0x000fc600078e3cff */
[----:B------:R-:W3:Y:S04]  /*0c70*/  @P0 LDG.E R28, desc[UR6][R16.64+0x13c] ;  /* 0x00013c06101c0981 */ /* 0x000ee8000c1e1900 */
[----:B------:R-:W3:Y:S01]  /*0c80*/  @P0 LDG.E R23, desc[UR6][R16.64+0x138] ;  /* 0x0001380610170981 */ /* 0x000ee2000c1e1900 */
[----:B--2---:R-:W-:-:S03]  /*0c90*/  @P5 LOP3.LUT R5, R5, R18, RZ, 0x3c, !PT ;  /* 0x0000001205055212 */ /* 0x004fc600078e3cff */
[----:B------:R-:W2:Y:S01]  /*0ca0*/  @P0 LDG.E R18, desc[UR6][R16.64+0x134] ;  /* 0x0001340610120981 */ /* 0x000ea2000c1e1900 */
[----:B------:R-:W-:-:S04]  /*0cb0*/  UIADD3 UR4, UPT, UPT, UR4, 0x10, URZ ;  /* 0x0000001004047890 */ /* 0x000fc8000fffe0ff */
[----:B------:R-:W-:Y:S01]  /*0cc0*/  UISETP.NE.AND UP0, UPT, UR4, 0x20, UPT ;  /* 0x000000200400788c */ /* 0x000fe2000bf05270 */
[----:B------:R-:W-:Y:S02]  /*0cd0*/  @P6 LOP3.LUT R3, R3, R20, RZ, 0x3c, !PT ;  /* 0x0000001403036212 */ /* 0x000fe400078e3cff */
[----:B----4-:R-:W-:Y:S02]  /*0ce0*/  @P6 LOP3.LUT R6, R6, R19, RZ, 0x3c, !PT ;  /* 0x0000001306066212 */ /* 0x010fe400078e3cff */
[----:B---3--:R-:W-:Y:S02]  /*0cf0*/  @P6 LOP3.LUT R7, R7, R22, RZ, 0x3c, !PT ;  /* 0x0000001607076212 */ /* 0x008fe400078e3cff */
[----:B------:R-:W-:Y:S02]  /*0d00*/  @P0 LOP3.LUT R6, R6, R21, RZ, 0x3c, !PT ;  /* 0x0000001506060212 */ /* 0x000fe400078e3cff */
[----:B------:R-:W-:Y:S02]  /*0d10*/  @P6 LOP3.LUT R5, R5, R24, RZ, 0x3c, !PT ;  /* 0x0000001805056212 */ /* 0x000fe400078e3cff */
[----:B------:R-:W-:-:S02]  /*0d20*/  @P6 LOP3.LUT R4, R4, R15, RZ, 0x3c, !PT ;  /* 0x0000000f04046212 */ /* 0x000fc400078e3cff */
[----:B------:R-:W-:Y:S02]  /*0d30*/  @P0 LOP3.LUT R3, R3, R26, RZ, 0x3c, !PT ;  /* 0x0000001a03030212 */ /* 0x000fe400078e3cff */
[----:B------:R-:W-:Y:S02]  /*0d40*/  @P0 LOP3.LUT R5, R5, R28, RZ, 0x3c, !PT ;  /* 0x0000001c05050212 */ /* 0x000fe400078e3cff */
[----:B------:R-:W-:Y:S02]  /*0d50*/  @P0 LOP3.LUT R4, R4, R23, RZ, 0x3c, !PT ;  /* 0x0000001704040212 */ /* 0x000fe400078e3cff */
[----:B--2---:R-:W-:Y:S01]  /*0d60*/  @P0 LOP3.LUT R7, R7, R18, RZ, 0x3c, !PT ;  /* 0x0000001207070212 */ /* 0x004fe200078e3cff */
[----:B------:R-:W-:Y:S06]  /*0d70*/  BRA.U UP0, `(.L_x_52) ;  /* 0xfffffff500487547 */ /* 0x000fec000b83ffff */
[----:B------:R-:W-:-:S05]  /*0d80*/  VIADD R0, R0, 0x1 ;  /* 0x0000000100007836 */ /* 0x000fca0000000000 */
[----:B------:R-:W-:-:S13]  /*0d90*/  ISETP.NE.AND P0, PT, R0, 0x5, PT ;  /* 0x000000050000780c */ /* 0x000fda0003f05270 */
[----:B------:R-:W-:Y:S05]  /*0da0*/  @P0 BRA `(.L_x_53) ;  /* 0xfffffff400300947 */ /* 0x000fea000383ffff */
[----:B------:R-:W-:Y:S01]  /*0db0*/  LOP3.LUT R0, R11, 0x3, RZ, 0xc0, !PT ;  /* 0x000000030b007812 */ /* 0x000fe200078ec0ff */
[----:B------:R0:W-:Y:S03]  /*0dc0*/  STL.64 [R1+0x8], R6 ;  /* 0x0000080601007387 */ /* 0x0001e60000100a00 */
[----:B------:R-:W-:Y:S01]  /*0dd0*/  ISETP.NE.U32.AND P0, PT, R0, 0x1, PT ;  /* 0x000000010000780c */ /* 0x000fe20003f05070 */
[----:B------:R0:W-:Y:S03]  /*0de0*/  STL.64 [R1+0x10], R4 ;  /* 0x0000100401007387 */ /* 0x0001e60000100a00 */
[----:B------:R-:W-:Y:S01]  /*0df0*/  ISETP.NE.AND.EX P0, PT, RZ, RZ, PT, P0 ;  /* 0x000000ffff00720c */ /* 0x000fe20003f05300 */
[----:B------:R0:W-:-:S12]  /*0e00*/  STL [R1+0x4], R3 ;  /* 0x0000040301007387 */ /* 0x0001d80000100800 */
[----:B0-----:R-:W-:Y:S05]  /*0e10*/  @!P0 BRA `(.L_x_51) ;  /* 0x0000001400f88947 */ /* 0x001fea0003800000 */
[----:B------:R-:W-:Y:S01]  /*0e20*/  UMOV UR4, URZ ;  /* 0x000000ff00047c82 */ /* 0x000fe20008000000 */
[----:B------:R-:W-:Y:S01]  /*0e30*/  IMAD.MOV.U32 R0, RZ, RZ, RZ ;  /* 0x000000ffff007224 */ /* 0x000fe200078e00ff */
[----:B------:R-:W-:Y:S01]  /*0e40*/  CS2R R6, SRZ ;  /* 0x0000000000067805 */ /* 0x000fe2000001ff00 */
[----:B------:R-:W-:Y:S02]  /*0e50*/  IMAD.MOV.U32 R4, RZ, RZ, RZ ;  /* 0x000000ffff047224 */ /* 0x000fe400078e00ff */
[----:B------:R-:W-:Y:S02]  /*0e60*/  IMAD.MOV.U32 R3, RZ, RZ, RZ ;  /* 0x000000ffff037224 */ /* 0x000fe400078e00ff */
[----:B------:R-:W-:-:S07]  /*0e70*/  IMAD.U32 R5, RZ, RZ, UR4 ;  /* 0x00000004ff057e24 */ /* 0x000fce000f8e00ff */
.L_x_55:
[----:B------:R-:W-:-:S06]  /*0e80*/  IMAD R13, R0, 0x4, R1 ;  /* 0x00000004000d7824 */ /* 0x000fcc00078e0201 */
[----:B------:R-:W5:Y:S01]  /*0e90*/  LDL R13, [R13+0x4] ;  /* 0x000004000d0d7983 */ /* 0x000f620000100800 */
[----:B------:R-:W-:-:S05]  /*0ea0*/  UMOV UR4, URZ ;  /* 0x000000ff00047c82 */ /* 0x000fca0008000000 */
.L_x_54:
        /* <DEDUP_REMOVED lines=180> */
[----:B------:R0:W-:Y:S03]  /*19f0*/  STL [R1+0x4], R3 ;  /* 0x0000040301007387 */ /* 0x0001e60000100800 */
[----:B------:R-:W-:Y:S01]  /*1a00*/  ISETP.NE.AND.EX P0, PT, RZ, RZ, PT, P0 ;  /* 0x000000ffff00720c */ /* 0x000fe20003f05300 */
[----:B------:R0:W-:-:S12]  /*1a10*/  STL.64 [R1+0x10], R4 ;  /* 0x0000100401007387 */ /* 0x0001d80000100a00 */
[----:B0-----:R-:W-:Y:S05]  /*1a20*/  @P0 BRA `(.L_x_51) ;  /* 0x0000000800f40947 */ /* 0x001fea0003800000 */
[----:B------:R-:W-:Y:S01]  /*1a30*/  UMOV UR4, URZ ;  /* 0x000000ff00047c82 */ /* 0x000fe20008000000 */
[----:B------:R-:W-:Y:S01]  /*1a40*/  IMAD.MOV.U32 R0, RZ, RZ, RZ ;  /* 0x000000ffff007224 */ /* 0x000fe200078e00ff */
[----:B------:R-:W-:Y:S01]  /*1a50*/  CS2R R6, SRZ ;  /* 0x0000000000067805 */ /* 0x000fe2000001ff00 */
[----:B------:R-:W-:Y:S02]  /*1a60*/  IMAD.MOV.U32 R4, RZ, RZ, RZ ;  /* 0x000000ffff047224 */ /* 0x000fe400078e00ff */
[----:B------:R-:W-:Y:S02]  /*1a70*/  IMAD.MOV.U32 R3, RZ, RZ, RZ ;  /* 0x000000ffff037224 */ /* 0x000fe400078e00ff */
[----:B------:R-:W-:-:S07]  /*1a80*/  IMAD.U32 R5, RZ, RZ, UR4 ;  /* 0x00000004ff057e24 */ /* 0x000fce000f8e00ff */
.L_x_57:
[----:B------:R-:W-:-:S06]  /*1a90*/  IMAD R13, R0, 0x4, R1 ;  /* 0x00000004000d7824 */ /* 0x000fcc00078e0201 */
[----:B------:R-:W5:Y:S01]  /*1aa0*/  LDL R13, [R13+0x4] ;  /* 0x000004000d0d7983 */ /* 0x000f620000100800 */
[----:B------:R-:W-:-:S05]  /*1ab0*/  UMOV UR4, URZ ;  /* 0x000000ff00047c82 */ /* 0x000fca0008000000 */
.L_x_56:
        /* <DEDUP_REMOVED lines=177> */
[----:B------:R0:W-:Y:S04]  /*25d0*/  STL.64 [R1+0x8], R6 ;  /* 0x0000080601007387 */ /* 0x0001e80000100a00 */
[----:B------:R0:W-:Y:S04]  /*25e0*/  STL [R1+0x4], R3 ;  /* 0x0000040301007387 */ /* 0x0001e80000100800 */
[----:B------:R0:W-:Y:S02]  /*25f0*/  STL.64 [R1+0x10], R4 ;  /* 0x0000100401007387 */ /* 0x0001e40000100a00 */
.L_x_51:
[----:B------:R-:W-:Y:S05]  /*2600*/  BSYNC.RECONVERGENT B1 ;  /* 0x0000000000017941 */ /* 0x000fea0003800200 */
.L_x_50:
[C---:B------:R-:W-:Y:S01]  /*2610*/  ISETP.GT.U32.AND P0, PT, R11.reuse, 0x3, PT ;  /* 0x000000030b00780c */ /* 0x040fe20003f04070 */
[----:B------:R-:W-:Y:S01]  /*2620*/  VIADD R12, R12, 0x1 ;  /* 0x000000010c0c7836 */ /* 0x000fe20000000000 */
[--C-:B------:R-:W-:Y:S02]  /*2630*/  SHF.R.U64 R11, R11, 0x2, R14.reuse ;  /* 0x000000020b0b7819 */ /* 0x100fe4000000120e */
[----:B------:R-:W-:Y:S02]  /*2640*/  ISETP.GT.U32.AND.EX P0, PT, R14, RZ, PT, P0 ;  /* 0x000000ff0e00720c */ /* 0x000fe40003f04100 */
[----:B------:R-:W-:-:S11]  /*2650*/  SHF.R.U32.HI R14, RZ, 0x2, R14 ;  /* 0x00000002ff0e7819 */ /* 0x000fd6000001160e */
[----:B------:R-:W-:Y:S05]  /*2660*/  @P0 BRA `(.L_x_58) ;  /* 0xffffffd800d40947 */ /* 0x000fea000383ffff */
.L_x_49:
[----:B------:R-:W-:Y:S05]  /*2670*/  BSYNC.RECONVERGENT B0 ;  /* 0x0000000000007941 */ /* 0x000fea0003800200 */
.L_x_48:
[----:B------:R-:W-:Y:S01]  /*2680*/  SHF.R.U32.HI R0, RZ, 0x2, R3 ;  /* 0x00000002ff007819 */ /* 0x000fe20000011603 */
[----:B------:R-:W2:Y:S03]  /*2690*/  LDCU.64 UR4, c[0x0][0x380] ;  /* 0x00007000ff0477ac */ /* 0x000ea60008000a00 */
[----:B------:R-:W-:Y:S01]  /*26a0*/  LOP3.LUT R0, R0, R3, RZ, 0x3c, !PT ;  /* 0x0000000300007212 */ /* 0x000fe200078e3cff */
[----:B01----:R-:W-:-:S04]  /*26b0*/  IMAD.SHL.U32 R3, R5, 0x10, RZ ;  /* 0x0000001005037824 */ /* 0x003fc800078e00ff */
[----:B------:R-:W-:-:S05]  /*26c0*/  IMAD.SHL.U32 R4, R0, 0x2, RZ ;  /* 0x0000000200047824 */ /* 0x000fca00078e00ff */
[----:B------:R-:W-:Y:S01]  /*26d0*/  LOP3.LUT R4, R0, R4, R3, 0x96, !PT ;  /* 0x0000000400047212 */ /* 0x000fe200078e9603 */
[----:B------:R-:W-:Y:S01]  /*26e0*/  IMAD.MOV.U32 R0, RZ, RZ, 0x2f800000 ;  /* 0x2f800000ff007424 */ /* 0x000fe200078e00ff */
[----:B------:R-:W-:Y:S02]  /*26f0*/  SHF.R.S32.HI R3, RZ, 0x1f, R10 ;  /* 0x0000001fff037819 */ /* 0x000fe4000001140a */
[----:B------:R-:W-:-:S04]  /*2700*/  LOP3.LUT R5, R4, R5, RZ, 0x3c, !PT ;  /* 0x0000000504057212 */ /* 0x000fc800078e3cff */
[----:B------:R-:W-:Y:S02]  /*2710*/  IADD3 R5, PT, PT, R2, 0x587c5, R5 ;  /* 0x000587c502057810 */ /* 0x000fe40007ffe005 */
[C---:B--2---:R-:W-:Y:S02]  /*2720*/  LEA R2, P0, R10.reuse, UR4, 0x2 ;  /* 0x000000040a027c11 */ /* 0x044fe4000f8010ff */
[----:B------:R-:W-:Y:S02]  /*2730*/  I2FP.F32.U32 R5, R5 ;  /* 0x0000000500057245 */ /* 0x000fe40000201000 */
[----:B------:R-:W-:-:S03]  /*2740*/  LEA.HI.X R3, R10, UR5, R3, 0x2, P0 ;  /* 0x000000050a037c11 */ /* 0x000fc600080f1403 */
[----:B------:R-:W-:-:S05]  /*2750*/  FFMA R5, R5, R0, 1.1641532182693481445e-10 ;  /* 0x2f00000005057423 */ /* 0x000fca0000000000 */
[----:B------:R-:W-:Y:S01]  /*2760*/  STG.E desc[UR6][R2.64], R5 ;  /* 0x0000000502007986 */ /* 0x000fe2000c101906 */
[----:B------:R-:W-:Y:S05]  /*2770*/  EXIT ;  /* 0x000000000000794d */ /* 0x000fea0003800000 */
.L_x_59:
        /* <DEDUP_REMOVED lines=16> */
.L_x_61:


//--------------------- .nv.global.init           --------------------------
	.section	.nv.global.init,"aw",@progbits
	.align	4
.nv.global.init:
	.type		mrg32k3aM1SubSeq,@object
	.size		mrg32k3aM1SubSeq,(mrg32k3aM2SubSeq - mrg32k3aM1SubSeq)
mrg32k3aM1SubSeq:
        /*0000*/ 	.byte	0x0b, 0xcc, 0xee, 0x04, 0x73, 0x29, 0x8b, 0x6f, 0xf6, 0x53, 0x03, 0xf6, 0x23, 0xf6, 0xea, 0xda
        /* <DEDUP_REMOVED lines=125> */
	.type		mrg32k3aM2SubSeq,@object
	.size		mrg32k3aM2SubSeq,(mrg32k3aM1 - mrg32k3aM2SubSeq)
mrg32k3aM2SubSeq:
        /* <DEDUP_REMOVED lines=126> */
	.type		mrg32k3aM1,@object
	.size		mrg32k3aM1,(mrg32k3aM1Seq - mrg32k3aM1)
mrg32k3aM1:
        /* <DEDUP_REMOVED lines=144> */
	.type		mrg32k3aM1Seq,@object
	.size		mrg32k3aM1Seq,(mrg32k3aM2 - mrg32k3aM1Seq)
mrg32k3aM1Seq:
        /* <DEDUP_REMOVED lines=144> */
	.type		mrg32k3aM2,@object
	.size		mrg32k3aM2,(mrg32k3aM2Seq - mrg32k3aM2)
mrg32k3aM2:
        /* <DEDUP_REMOVED lines=144> */
	.type		mrg32k3aM2Seq,@object
	.size		mrg32k3aM2Seq,(precalc_xorwow_matrix - mrg32k3aM2Seq)
mrg32k3aM2Seq:
        /* <DEDUP_REMOVED lines=144> */
	.type		precalc_xorwow_matrix,@object
	.size		precalc_xorwow_matrix,(precalc_xorwow_offset_matrix - precalc_xorwow_matrix)
precalc_xorwow_matrix:
        /* <DEDUP_REMOVED lines=6400> */
	.type		precalc_xorwow_offset_matrix,@object
	.size		precalc_xorwow_offset_matrix,($str - precalc_xorwow_offset_matrix)
precalc_xorwow_offset_matrix:
        /* <DEDUP_REMOVED lines=6400> */
	.type		$str,@object
	.size		$str,(.L_10 - $str)
$str:
        /*353c0*/ 	.byte	0x25, 0x64, 0x0a, 0x00
.L_10:


//--------------------- .nv.shared.reserved.0     --------------------------
	.section	.nv.shared.reserved.0,"aw",@nobits
	.weak		__nv_reservedSMEM_offset_0_alias
	.size		__nv_reservedSMEM_offset_0_alias, 0, 64
	.other		__nv_reservedSMEM_offset_0_alias,@"STO_CUDA_RESERVED_SHARED STV_DEFAULT"
__nv_reservedSMEM_offset_0_alias:
	.zero		0
	.zero		64


//--------------------- .nv.global                --------------------------
	.section	.nv.global,"aw",@nobits
	.align	4
.nv.global:
	.type		diff,@object
	.size		diff,(.L_9 - diff)
diff:
	.zero		4
.L_9:


//--------------------- .nv.constant0._Z5solvePfii --------------------------
	.section	.nv.constant0._Z5solvePfii,"a",@progbits
	.sectionflags	@""
	.align	4
.nv.constant0._Z5solvePfii:
	.zero		912


//--------------------- .nv.constant0._Z11init_kernelPf --------------------------
	.section	.nv.constant0._Z11init_kernelPf,"a",@progbits
	.sectionflags	@""
	.align	4
.nv.constant0._Z11init_kernelPf:
	.zero		904


//--------------------- SYMBOLS --------------------------

	.type		.nv.reservedSmem.offset0,@object
	.size		.nv.reservedSmem.offset0,0x4
	.type		vprintf,@function
